//
// Generated by NVIDIA NVVM Compiler
//
// Compiler Build ID: CL-36424714
// Cuda compilation tools, release 13.0, V13.0.88
// Based on NVVM 20.0.0
//

.version 9.0
.target sm_100
.address_size 64

	// .globl	_Z18find_volume_normaliPdS_S_
.global .align 1 .b8 _ZN34_INTERNAL_33e951f1_4_k_cu_358448934cuda3std3__45__cpo5beginE[1];
.global .align 1 .b8 _ZN34_INTERNAL_33e951f1_4_k_cu_358448934cuda3std3__45__cpo3endE[1];
.global .align 1 .b8 _ZN34_INTERNAL_33e951f1_4_k_cu_358448934cuda3std3__45__cpo6cbeginE[1];
.global .align 1 .b8 _ZN34_INTERNAL_33e951f1_4_k_cu_358448934cuda3std3__45__cpo4cendE[1];
.global .align 1 .b8 _ZN34_INTERNAL_33e951f1_4_k_cu_358448934cuda3std3__45__cpo6rbeginE[1];
.global .align 1 .b8 _ZN34_INTERNAL_33e951f1_4_k_cu_358448934cuda3std3__45__cpo4rendE[1];
.global .align 1 .b8 _ZN34_INTERNAL_33e951f1_4_k_cu_358448934cuda3std3__45__cpo7crbeginE[1];
.global .align 1 .b8 _ZN34_INTERNAL_33e951f1_4_k_cu_358448934cuda3std3__45__cpo5crendE[1];
.global .align 1 .b8 _ZN34_INTERNAL_33e951f1_4_k_cu_358448934cuda3std3__436_GLOBAL__N__33e951f1_4_k_cu_358448936ignoreE[1];
.global .align 1 .b8 _ZN34_INTERNAL_33e951f1_4_k_cu_358448934cuda3std3__419piecewise_constructE[1];
.global .align 1 .b8 _ZN34_INTERNAL_33e951f1_4_k_cu_358448934cuda3std3__48in_placeE[1];
.global .align 1 .b8 _ZN34_INTERNAL_33e951f1_4_k_cu_358448934cuda3std3__420unreachable_sentinelE[1];
.global .align 1 .b8 _ZN34_INTERNAL_33e951f1_4_k_cu_358448934cuda3std3__47nulloptE[1];
.global .align 1 .b8 _ZN34_INTERNAL_33e951f1_4_k_cu_358448934cuda3std3__48unexpectE[1];
.global .align 1 .b8 _ZN34_INTERNAL_33e951f1_4_k_cu_358448934cuda3std6ranges3__45__cpo4swapE[1];
.global .align 1 .b8 _ZN34_INTERNAL_33e951f1_4_k_cu_358448934cuda3std6ranges3__45__cpo9iter_moveE[1];
.global .align 1 .b8 _ZN34_INTERNAL_33e951f1_4_k_cu_358448934cuda3std6ranges3__45__cpo5beginE[1];
.global .align 1 .b8 _ZN34_INTERNAL_33e951f1_4_k_cu_358448934cuda3std6ranges3__45__cpo3endE[1];
.global .align 1 .b8 _ZN34_INTERNAL_33e951f1_4_k_cu_358448934cuda3std6ranges3__45__cpo6cbeginE[1];
.global .align 1 .b8 _ZN34_INTERNAL_33e951f1_4_k_cu_358448934cuda3std6ranges3__45__cpo4cendE[1];
.global .align 1 .b8 _ZN34_INTERNAL_33e951f1_4_k_cu_358448934cuda3std6ranges3__45__cpo7advanceE[1];
.global .align 1 .b8 _ZN34_INTERNAL_33e951f1_4_k_cu_358448934cuda3std6ranges3__45__cpo9iter_swapE[1];
.global .align 1 .b8 _ZN34_INTERNAL_33e951f1_4_k_cu_358448934cuda3std6ranges3__45__cpo4nextE[1];
.global .align 1 .b8 _ZN34_INTERNAL_33e951f1_4_k_cu_358448934cuda3std6ranges3__45__cpo4prevE[1];
.global .align 1 .b8 _ZN34_INTERNAL_33e951f1_4_k_cu_358448934cuda3std6ranges3__45__cpo4dataE[1];
.global .align 1 .b8 _ZN34_INTERNAL_33e951f1_4_k_cu_358448934cuda3std6ranges3__45__cpo5cdataE[1];
.global .align 1 .b8 _ZN34_INTERNAL_33e951f1_4_k_cu_358448934cuda3std6ranges3__45__cpo4sizeE[1];
.global .align 1 .b8 _ZN34_INTERNAL_33e951f1_4_k_cu_358448934cuda3std6ranges3__45__cpo5ssizeE[1];
.global .align 1 .b8 _ZN34_INTERNAL_33e951f1_4_k_cu_358448934cuda3std6ranges3__45__cpo8distanceE[1];
.global .align 1 .b8 _ZN34_INTERNAL_33e951f1_4_k_cu_358448936thrust24THRUST_300001_SM_1000_NS8cuda_cub3parE[1];
.global .align 1 .b8 _ZN34_INTERNAL_33e951f1_4_k_cu_358448936thrust24THRUST_300001_SM_1000_NS8cuda_cub10par_nosyncE[1];
.global .align 1 .b8 _ZN34_INTERNAL_33e951f1_4_k_cu_358448936thrust24THRUST_300001_SM_1000_NS6system6detail10sequential3seqE[1];
.global .align 1 .b8 _ZN34_INTERNAL_33e951f1_4_k_cu_358448936thrust24THRUST_300001_SM_1000_NS12placeholders2_1E[1];
.global .align 1 .b8 _ZN34_INTERNAL_33e951f1_4_k_cu_358448936thrust24THRUST_300001_SM_1000_NS12placeholders2_2E[1];
.global .align 1 .b8 _ZN34_INTERNAL_33e951f1_4_k_cu_358448936thrust24THRUST_300001_SM_1000_NS12placeholders2_3E[1];
.global .align 1 .b8 _ZN34_INTERNAL_33e951f1_4_k_cu_358448936thrust24THRUST_300001_SM_1000_NS12placeholders2_4E[1];
.global .align 1 .b8 _ZN34_INTERNAL_33e951f1_4_k_cu_358448936thrust24THRUST_300001_SM_1000_NS12placeholders2_5E[1];
.global .align 1 .b8 _ZN34_INTERNAL_33e951f1_4_k_cu_358448936thrust24THRUST_300001_SM_1000_NS12placeholders2_6E[1];
.global .align 1 .b8 _ZN34_INTERNAL_33e951f1_4_k_cu_358448936thrust24THRUST_300001_SM_1000_NS12placeholders2_7E[1];
.global .align 1 .b8 _ZN34_INTERNAL_33e951f1_4_k_cu_358448936thrust24THRUST_300001_SM_1000_NS12placeholders2_8E[1];
.global .align 1 .b8 _ZN34_INTERNAL_33e951f1_4_k_cu_358448936thrust24THRUST_300001_SM_1000_NS12placeholders2_9E[1];
.global .align 1 .b8 _ZN34_INTERNAL_33e951f1_4_k_cu_358448936thrust24THRUST_300001_SM_1000_NS12placeholders3_10E[1];
.global .align 1 .b8 _ZN34_INTERNAL_33e951f1_4_k_cu_358448936thrust24THRUST_300001_SM_1000_NS3seqE[1];

.visible .entry _Z18find_volume_normaliPdS_S_(
	.param .u32 _Z18find_volume_normaliPdS_S__param_0,
	.param .u64 .ptr .align 1 _Z18find_volume_normaliPdS_S__param_1,
	.param .u64 .ptr .align 1 _Z18find_volume_normaliPdS_S__param_2,
	.param .u64 .ptr .align 1 _Z18find_volume_normaliPdS_S__param_3
)
{
	.reg .pred 	%p<2>;
	.reg .b32 	%r<8>;
	.reg .b64 	%rd<14>;
	.reg .b64 	%fd<38>;

	ld.param.u32 	%r2, [_Z18find_volume_normaliPdS_S__param_0];
	ld.param.u64 	%rd4, [_Z18find_volume_normaliPdS_S__param_1];
	ld.param.u64 	%rd3, [_Z18find_volume_normaliPdS_S__param_3];
	cvta.to.global.u64 	%rd1, %rd4;
	mov.u32 	%r3, %ctaid.x;
	mov.u32 	%r4, %ntid.x;
	mov.u32 	%r5, %tid.x;
	mad.lo.s32 	%r1, %r3, %r4, %r5;
	setp.ge.s32 	%p1, %r1, %r2;
	@%p1 bra 	$L__BB0_2;
	ld.param.u64 	%rd13, [_Z18find_volume_normaliPdS_S__param_2];
	mul.lo.s32 	%r6, %r1, 9;
	mul.wide.s32 	%rd5, %r6, 8;
	add.s64 	%rd6, %rd1, %rd5;
	cvta.to.global.u64 	%rd7, %rd13;
	cvta.to.global.u64 	%rd8, %rd3;
	ld.global.f64 	%fd1, [%rd6+24];
	ld.global.f64 	%fd2, [%rd6+48];
	sub.f64 	%fd3, %fd1, %fd2;
	ld.global.f64 	%fd4, [%rd6+32];
	ld.global.f64 	%fd5, [%rd6+56];
	sub.f64 	%fd6, %fd4, %fd5;
	ld.global.f64 	%fd7, [%rd6+40];
	ld.global.f64 	%fd8, [%rd6+64];
	sub.f64 	%fd9, %fd7, %fd8;
	ld.global.f64 	%fd10, [%rd6];
	sub.f64 	%fd11, %fd10, %fd1;
	ld.global.f64 	%fd12, [%rd6+8];
	sub.f64 	%fd13, %fd12, %fd4;
	ld.global.f64 	%fd14, [%rd6+16];
	sub.f64 	%fd15, %fd14, %fd7;
	mul.f64 	%fd16, %fd6, %fd15;
	mul.f64 	%fd17, %fd9, %fd13;
	sub.f64 	%fd18, %fd16, %fd17;
	mul.f64 	%fd19, %fd9, %fd11;
	mul.f64 	%fd20, %fd3, %fd15;
	sub.f64 	%fd21, %fd19, %fd20;
	mul.f64 	%fd22, %fd3, %fd13;
	mul.f64 	%fd23, %fd6, %fd11;
	sub.f64 	%fd24, %fd22, %fd23;
	mul.f64 	%fd25, %fd21, %fd21;
	fma.rn.f64 	%fd26, %fd18, %fd18, %fd25;
	fma.rn.f64 	%fd27, %fd24, %fd24, %fd26;
	sqrt.rn.f64 	%fd28, %fd27;
	mul.f64 	%fd29, %fd28, 0d3FE0000000000000;
	add.f64 	%fd30, %fd14, %fd7;
	add.f64 	%fd31, %fd30, %fd8;
	div.rn.f64 	%fd32, %fd31, 0dC008000000000000;
	mul.f64 	%fd33, %fd32, %fd29;
	div.rn.f64 	%fd34, %fd24, %fd28;
	mul.f64 	%fd35, %fd34, %fd33;
	mul.wide.s32 	%rd9, %r1, 8;
	add.s64 	%rd10, %rd7, %rd9;
	st.global.f64 	[%rd10], %fd35;
	div.rn.f64 	%fd36, %fd18, %fd28;
	mul.lo.s32 	%r7, %r1, 3;
	mul.wide.s32 	%rd11, %r7, 8;
	add.s64 	%rd12, %rd8, %rd11;
	st.global.f64 	[%rd12], %fd36;
	div.rn.f64 	%fd37, %fd21, %fd28;
	st.global.f64 	[%rd12+8], %fd37;
	st.global.f64 	[%rd12+16], %fd34;
$L__BB0_2:
	ret;

}
	// .globl	_ZN3cub18CUB_300001_SM_10006detail11EmptyKernelIvEEvv
.visible .entry _ZN3cub18CUB_300001_SM_10006detail11EmptyKernelIvEEvv()
{


	ret;

}


// ===== COMPILED SASS (sm_100) =====

	.target	sm_100

	.elftype	@"ET_EXEC"


//--------------------- .note.nv.tkinfo           --------------------------
	.section	.note.nv.tkinfo,"",@"SHT_NOTE"
	.sectionflags	@"SHF_NOTE_NV_TKINFO"
	.tkinfo
        /*0018*/ 	.word	0x00000002
        /*0030*/ 	.string	""
        /*0030*/ 	.string	"ptxas"
        /*0030*/ 	.string	"Cuda compilation tools, release 13.0, V13.0.88"
        /*0030*/ 	.string	"Build cuda_13.0.r13.0/compiler.36424714_0"
        /*0030*/ 	.string	"-arch sm_100 -m 64 "



//--------------------- .note.nv.cuinfo           --------------------------
	.section	.note.nv.cuinfo,"",@"SHT_NOTE"
	.sectionflags	@"SHF_NOTE_NV_CUINFO"
        /*0018*/ 	.short	0x0002
        /*001a*/ 	.short	0x0064
        /*001c*/ 	.short	0x0082
	.zero		2


//--------------------- .nv.info                  --------------------------
	.section	.nv.info,"",@"SHT_CUDA_INFO"
	.align	4


	//----- nvinfo : EIATTR_REGCOUNT
	.align		4
        /*0000*/ 	.byte	0x04, 0x2f
        /*0002*/ 	.short	(.L_44 - .L_43)
	.align		4
.L_43:
        /*0004*/ 	.word	index@(_Z18find_volume_normaliPdS_S_)
        /*0008*/ 	.word	0x00000024


	//----- nvinfo : EIATTR_FRAME_SIZE
	.align		4
.L_44:
        /*000c*/ 	.byte	0x04, 0x11
        /*000e*/ 	.short	(.L_46 - .L_45)
	.align		4
.L_45:
        /*0010*/ 	.word	index@($__internal_1_$__cuda_sm20_dsqrt_rn_f64_mediumpath_v1)
        /*0014*/ 	.word	0x00000000


	//----- nvinfo : EIATTR_FRAME_SIZE
	.align		4
.L_46:
        /*0018*/ 	.byte	0x04, 0x11
        /*001a*/ 	.short	(.L_48 - .L_47)
	.align		4
.L_47:
        /*001c*/ 	.word	index@($__internal_0_$__cuda_sm20_div_rn_f64_full)
        /*0020*/ 	.word	0x00000000


	//----- nvinfo : EIATTR_FRAME_SIZE
	.align		4
.L_48:
        /*0024*/ 	.byte	0x04, 0x11
        /*0026*/ 	.short	(.L_50 - .L_49)
	.align		4
.L_49:
        /*0028*/ 	.word	index@(_Z18find_volume_normaliPdS_S_)
        /*002c*/ 	.word	0x00000000


	//----- nvinfo : EIATTR_REGCOUNT
	.align		4
.L_50:
        /*0030*/ 	.byte	0x04, 0x2f
        /*0032*/ 	.short	(.L_52 - .L_51)
	.align		4
.L_51:
        /*0034*/ 	.word	index@(_ZN3cub18CUB_300001_SM_10006detail11EmptyKernelIvEEvv)
        /*0038*/ 	.word	0x00000004


	//----- nvinfo : EIATTR_FRAME_SIZE
	.align		4
.L_52:
        /*003c*/ 	.byte	0x04, 0x11
        /*003e*/ 	.short	(.L_54 - .L_53)
	.align		4
.L_53:
        /*0040*/ 	.word	index@(_ZN3cub18CUB_300001_SM_10006detail11EmptyKernelIvEEvv)
        /*0044*/ 	.word	0x00000000


	//----- nvinfo : EIATTR_MIN_STACK_SIZE
	.align		4
.L_54:
        /*0048*/ 	.byte	0x04, 0x12
        /*004a*/ 	.short	(.L_56 - .L_55)
	.align		4
.L_55:
        /*004c*/ 	.word	index@(_ZN3cub18CUB_300001_SM_10006detail11EmptyKernelIvEEvv)
        /*0050*/ 	.word	0x00000000


	//----- nvinfo : EIATTR_MIN_STACK_SIZE
	.align		4
.L_56:
        /*0054*/ 	.byte	0x04, 0x12
        /*0056*/ 	.short	(.L_58 - .L_57)
	.align		4
.L_57:
        /*0058*/ 	.word	index@(_Z18find_volume_normaliPdS_S_)
        /*005c*/ 	.word	0x00000000
.L_58:


//--------------------- .nv.compat                --------------------------
	.section	.nv.compat,"",@"SHT_CUDA_COMPAT_INFO"
	.align	4
        /*0000*/ 	.byte	0x02, 0x09, 0x00, 0x00, 0x02, 0x02, 0x01, 0x00, 0x02, 0x05, 0x05, 0x00, 0x03, 0x07, 0x01, 0x01
        /*0010*/ 	.byte	0x02, 0x03, 0x00, 0x00, 0x02, 0x06, 0x01, 0x00, 0x04, 0x0b, 0x08, 0x00, 0x01, 0x00, 0x00, 0x00
        /*0020*/ 	.byte	0x00, 0x00, 0x00, 0x00


//--------------------- .nv.info._ZN3cub18CUB_300001_SM_10006detail11EmptyKernelIvEEvv --------------------------
	.section	.nv.info._ZN3cub18CUB_300001_SM_10006detail11EmptyKernelIvEEvv,"",@"SHT_CUDA_INFO"
	.sectionflags	@""
	.align	4


	//----- nvinfo : EIATTR_CUDA_API_VERSION
	.align		4
        /*0000*/ 	.byte	0x04, 0x37
        /*0002*/ 	.short	(.L_60 - .L_59)
.L_59:
        /*0004*/ 	.word	0x00000082


	//----- nvinfo : EIATTR_SPARSE_MMA_MASK
	.align		4
.L_60:
        /*0008*/ 	.byte	0x03, 0x50
        /*000a*/ 	.short	0x0000


	//----- nvinfo : EIATTR_MAXREG_COUNT
	.align		4
        /*000c*/ 	.byte	0x03, 0x1b
        /*000e*/ 	.short	0x00ff


	//----- nvinfo : EIATTR_MERCURY_ISA_VERSION
	.align		4
        /*0010*/ 	.byte	0x03, 0x5f
        /*0012*/ 	.short	0x0101


	//----- nvinfo : EIATTR_VRC_CTA_INIT_COUNT
	.align		4
        /*0014*/ 	.byte	0x02, 0x4a
	.zero		1
	.zero		1


	//----- nvinfo : EIATTR_EXIT_INSTR_OFFSETS
	.align		4
        /*0018*/ 	.byte	0x04, 0x1c
        /*001a*/ 	.short	(.L_62 - .L_61)


	//   ....[0]....
.L_61:
        /*001c*/ 	.word	0x00000010


	//----- nvinfo : EIATTR_SW_WAR
	.align		4
.L_62:
        /*0020*/ 	.byte	0x04, 0x36
        /*0022*/ 	.short	(.L_64 - .L_63)
.L_63:
        /*0024*/ 	.word	0x00000008
.L_64:


//--------------------- .nv.info._Z18find_volume_normaliPdS_S_ --------------------------
	.section	.nv.info._Z18find_volume_normaliPdS_S_,"",@"SHT_CUDA_INFO"
	.sectionflags	@""
	.align	4


	//----- nvinfo : EIATTR_CUDA_API_VERSION
	.align		4
        /*0000*/ 	.byte	0x04, 0x37
        /*0002*/ 	.short	(.L_66 - .L_65)
.L_65:
        /*0004*/ 	.word	0x00000082


	//----- nvinfo : EIATTR_KPARAM_INFO
	.align		4
.L_66:
        /*0008*/ 	.byte	0x04, 0x17
        /*000a*/ 	.short	(.L_68 - .L_67)
.L_67:
        /*000c*/ 	.word	0x00000000
        /*0010*/ 	.short	0x0003
        /*0012*/ 	.short	0x0018
        /*0014*/ 	.byte	0x00, 0xf5, 0x21, 0x00


	//----- nvinfo : EIATTR_KPARAM_INFO
	.align		4
.L_68:
        /*0018*/ 	.byte	0x04, 0x17
        /*001a*/ 	.short	(.L_70 - .L_69)
.L_69:
        /*001c*/ 	.word	0x00000000
        /*0020*/ 	.short	0x0002
        /*0022*/ 	.short	0x0010
        /*0024*/ 	.byte	0x00, 0xf5, 0x21, 0x00


	//----- nvinfo : EIATTR_KPARAM_INFO
	.align		4
.L_70:
        /*0028*/ 	.byte	0x04, 0x17
        /*002a*/ 	.short	(.L_72 - .L_71)
.L_71:
        /*002c*/ 	.word	0x00000000
        /*0030*/ 	.short	0x0001
        /*0032*/ 	.short	0x0008
        /*0034*/ 	.byte	0x00, 0xf5, 0x21, 0x00


	//----- nvinfo : EIATTR_KPARAM_INFO
	.align		4
.L_72:
        /*0038*/ 	.byte	0x04, 0x17
        /*003a*/ 	.short	(.L_74 - .L_73)
.L_73:
        /*003c*/ 	.word	0x00000000
        /*0040*/ 	.short	0x0000
        /*0042*/ 	.short	0x0000
        /*0044*/ 	.byte	0x00, 0xf0, 0x11, 0x00


	//----- nvinfo : EIATTR_SPARSE_MMA_MASK
	.align		4
.L_74:
        /*0048*/ 	.byte	0x03, 0x50
        /*004a*/ 	.short	0x0000


	//----- nvinfo : EIATTR_MAXREG_COUNT
	.align		4
        /*004c*/ 	.byte	0x03, 0x1b
        /*004e*/ 	.short	0x00ff


	//----- nvinfo : EIATTR_MERCURY_ISA_VERSION
	.align		4
        /*0050*/ 	.byte	0x03, 0x5f
        /*0052*/ 	.short	0x0101


	//----- nvinfo : EIATTR_VRC_CTA_INIT_COUNT
	.align		4
        /*0054*/ 	.byte	0x02, 0x4a
	.zero		1
	.zero		1


	//----- nvinfo : EIATTR_EXIT_INSTR_OFFSETS
	.align		4
        /*0058*/ 	.byte	0x04, 0x1c
        /*005a*/ 	.short	(.L_76 - .L_75)


	//   ....[0]....
.L_75:
        /*005c*/ 	.word	0x00000070


	//   ....[1]....
        /*0060*/ 	.word	0x00000a80


	//----- nvinfo : EIATTR_CRS_STACK_SIZE
	.align		4
.L_76:
        /*0064*/ 	.byte	0x04, 0x1e
        /*0066*/ 	.short	(.L_78 - .L_77)
.L_77:
        /*0068*/ 	.word	0x00000000


	//----- nvinfo : EIATTR_CBANK_PARAM_SIZE
	.align		4
.L_78:
        /*006c*/ 	.byte	0x03, 0x19
        /*006e*/ 	.short	0x0020


	//----- nvinfo : EIATTR_PARAM_CBANK
	.align		4
        /*0070*/ 	.byte	0x04, 0x0a
        /*0072*/ 	.short	(.L_80 - .L_79)
	.align		4
.L_79:
        /*0074*/ 	.word	index@(.nv.constant0._Z18find_volume_normaliPdS_S_)
        /*0078*/ 	.short	0x0380
        /*007a*/ 	.short	0x0020


	//----- nvinfo : EIATTR_SW_WAR
	.align		4
.L_80:
        /*007c*/ 	.byte	0x04, 0x36
        /*007e*/ 	.short	(.L_82 - .L_81)
.L_81:
        /*0080*/ 	.word	0x00000008
.L_82:


//--------------------- .nv.callgraph             --------------------------
	.section	.nv.callgraph,"",@"SHT_CUDA_CALLGRAPH"
	.align	4
	.sectionentsize	8
	.align		4
        /*0000*/ 	.word	0x00000000
	.align		4
        /*0004*/ 	.word	0xffffffff
	.align		4
        /*0008*/ 	.word	0x00000000
	.align		4
        /*000c*/ 	.word	0xfffffffe
	.align		4
        /*0010*/ 	.word	0x00000000
	.align		4
        /*0014*/ 	.word	0xfffffffd
	.align		4
        /*0018*/ 	.word	0x00000000
	.align		4
        /*001c*/ 	.word	0xfffffffc


//--------------------- .nv.constant4             --------------------------
	.section	.nv.constant4,"a",@progbits
	.align	8
	.align		8
.nv.constant4:
        /*0000*/ 	.dword	_ZN34_INTERNAL_33e951f1_4_k_cu_358448934cuda3std3__45__cpo5beginE
	.align		8
        /*0008*/ 	.dword	_ZN34_INTERNAL_33e951f1_4_k_cu_358448934cuda3std3__45__cpo3endE
	.align		8
        /*0010*/ 	.dword	_ZN34_INTERNAL_33e951f1_4_k_cu_358448934cuda3std3__45__cpo6cbeginE
	.align		8
        /*0018*/ 	.dword	_ZN34_INTERNAL_33e951f1_4_k_cu_358448934cuda3std3__45__cpo4cendE
	.align		8
        /*0020*/ 	.dword	_ZN34_INTERNAL_33e951f1_4_k_cu_358448934cuda3std3__45__cpo6rbeginE
	.align		8
        /*0028*/ 	.dword	_ZN34_INTERNAL_33e951f1_4_k_cu_358448934cuda3std3__45__cpo4rendE
	.align		8
        /*0030*/ 	.dword	_ZN34_INTERNAL_33e951f1_4_k_cu_358448934cuda3std3__45__cpo7crbeginE
	.align		8
        /*0038*/ 	.dword	_ZN34_INTERNAL_33e951f1_4_k_cu_358448934cuda3std3__45__cpo5crendE
	.align		8
        /*0040*/ 	.dword	_ZN34_INTERNAL_33e951f1_4_k_cu_358448934cuda3std3__436_GLOBAL__N__33e951f1_4_k_cu_358448936ignoreE
	.align		8
        /*0048*/ 	.dword	_ZN34_INTERNAL_33e951f1_4_k_cu_358448934cuda3std3__419piecewise_constructE
	.align		8
        /*0050*/ 	.dword	_ZN34_INTERNAL_33e951f1_4_k_cu_358448934cuda3std3__48in_placeE
	.align		8
        /*0058*/ 	.dword	_ZN34_INTERNAL_33e951f1_4_k_cu_358448934cuda3std3__420unreachable_sentinelE
	.align		8
        /*0060*/ 	.dword	_ZN34_INTERNAL_33e951f1_4_k_cu_358448934cuda3std3__47nulloptE
	.align		8
        /*0068*/ 	.dword	_ZN34_INTERNAL_33e951f1_4_k_cu_358448934cuda3std3__48unexpectE
	.align		8
        /*0070*/ 	.dword	_ZN34_INTERNAL_33e951f1_4_k_cu_358448934cuda3std6ranges3__45__cpo4swapE
	.align		8
        /*0078*/ 	.dword	_ZN34_INTERNAL_33e951f1_4_k_cu_358448934cuda3std6ranges3__45__cpo9iter_moveE
	.align		8
        /*0080*/ 	.dword	_ZN34_INTERNAL_33e951f1_4_k_cu_358448934cuda3std6ranges3__45__cpo5beginE
	.align		8
        /*0088*/ 	.dword	_ZN34_INTERNAL_33e951f1_4_k_cu_358448934cuda3std6ranges3__45__cpo3endE
	.align		8
        /*0090*/ 	.dword	_ZN34_INTERNAL_33e951f1_4_k_cu_358448934cuda3std6ranges3__45__cpo6cbeginE
	.align		8
        /*0098*/ 	.dword	_ZN34_INTERNAL_33e951f1_4_k_cu_358448934cuda3std6ranges3__45__cpo4cendE
	.align		8
        /*00a0*/ 	.dword	_ZN34_INTERNAL_33e951f1_4_k_cu_358448934cuda3std6ranges3__45__cpo7advanceE
	.align		8
        /*00a8*/ 	.dword	_ZN34_INTERNAL_33e951f1_4_k_cu_358448934cuda3std6ranges3__45__cpo9iter_swapE
	.align		8
        /*00b0*/ 	.dword	_ZN34_INTERNAL_33e951f1_4_k_cu_358448934cuda3std6ranges3__45__cpo4nextE
	.align		8
        /*00b8*/ 	.dword	_ZN34_INTERNAL_33e951f1_4_k_cu_358448934cuda3std6ranges3__45__cpo4prevE
	.align		8
        /*00c0*/ 	.dword	_ZN34_INTERNAL_33e951f1_4_k_cu_358448934cuda3std6ranges3__45__cpo4dataE
	.align		8
        /*00c8*/ 	.dword	_ZN34_INTERNAL_33e951f1_4_k_cu_358448934cuda3std6ranges3__45__cpo5cdataE
	.align		8
        /*00d0*/ 	.dword	_ZN34_INTERNAL_33e951f1_4_k_cu_358448934cuda3std6ranges3__45__cpo4sizeE
	.align		8
        /*00d8*/ 	.dword	_ZN34_INTERNAL_33e951f1_4_k_cu_358448934cuda3std6ranges3__45__cpo5ssizeE
	.align		8
        /*00e0*/ 	.dword	_ZN34_INTERNAL_33e951f1_4_k_cu_358448934cuda3std6ranges3__45__cpo8distanceE
	.align		8
        /*00e8*/ 	.dword	_ZN34_INTERNAL_33e951f1_4_k_cu_358448936thrust24THRUST_300001_SM_1000_NS8cuda_cub3parE
	.align		8
        /*00f0*/ 	.dword	_ZN34_INTERNAL_33e951f1_4_k_cu_358448936thrust24THRUST_300001_SM_1000_NS8cuda_cub10par_nosyncE
	.align		8
        /*00f8*/ 	.dword	_ZN34_INTERNAL_33e951f1_4_k_cu_358448936thrust24THRUST_300001_SM_1000_NS6system6detail10sequential3seqE
	.align		8
        /*0100*/ 	.dword	_ZN34_INTERNAL_33e951f1_4_k_cu_358448936thrust24THRUST_300001_SM_1000_NS12placeholders2_1E
	.align		8
        /*0108*/ 	.dword	_ZN34_INTERNAL_33e951f1_4_k_cu_358448936thrust24THRUST_300001_SM_1000_NS12placeholders2_2E
	.align		8
        /*0110*/ 	.dword	_ZN34_INTERNAL_33e951f1_4_k_cu_358448936thrust24THRUST_300001_SM_1000_NS12placeholders2_3E
	.align		8
        /*0118*/ 	.dword	_ZN34_INTERNAL_33e951f1_4_k_cu_358448936thrust24THRUST_300001_SM_1000_NS12placeholders2_4E
	.align		8
        /*0120*/ 	.dword	_ZN34_INTERNAL_33e951f1_4_k_cu_358448936thrust24THRUST_300001_SM_1000_NS12placeholders2_5E
	.align		8
        /*0128*/ 	.dword	_ZN34_INTERNAL_33e951f1_4_k_cu_358448936thrust24THRUST_300001_SM_1000_NS12placeholders2_6E
	.align		8
        /*0130*/ 	.dword	_ZN34_INTERNAL_33e951f1_4_k_cu_358448936thrust24THRUST_300001_SM_1000_NS12placeholders2_7E
	.align		8
        /*0138*/ 	.dword	_ZN34_INTERNAL_33e951f1_4_k_cu_358448936thrust24THRUST_300001_SM_1000_NS12placeholders2_8E
	.align		8
        /*0140*/ 	.dword	_ZN34_INTERNAL_33e951f1_4_k_cu_358448936thrust24THRUST_300001_SM_1000_NS12placeholders2_9E
	.align		8
        /*0148*/ 	.dword	_ZN34_INTERNAL_33e951f1_4_k_cu_358448936thrust24THRUST_300001_SM_1000_NS12placeholders3_10E
	.align		8
        /*0150*/ 	.dword	_ZN34_INTERNAL_33e951f1_4_k_cu_358448936thrust24THRUST_300001_SM_1000_NS3seqE


//--------------------- .text._ZN3cub18CUB_300001_SM_10006detail11EmptyKernelIvEEvv --------------------------
	.section	.text._ZN3cub18CUB_300001_SM_10006detail11EmptyKernelIvEEvv,"ax",@progbits
	.align	128
        .global         _ZN3cub18CUB_300001_SM_10006detail11EmptyKernelIvEEvv
        .type           _ZN3cub18CUB_300001_SM_10006detail11EmptyKernelIvEEvv,@function
        .size           _ZN3cub18CUB_300001_SM_10006detail11EmptyKernelIvEEvv,(.L_x_23 - _ZN3cub18CUB_300001_SM_10006detail11EmptyKernelIvEEvv)
        .other          _ZN3cub18CUB_300001_SM_10006detail11EmptyKernelIvEEvv,@"STO_CUDA_ENTRY STV_DEFAULT"
_ZN3cub18CUB_300001_SM_10006detail11EmptyKernelIvEEvv:
.text._ZN3cub18CUB_300001_SM_10006detail11EmptyKernelIvEEvv:
[----:B------:R-:W-:Y:S01]  /*0000*/  LDC R1, c[0x0][0x37c] ;  /* 0x0000df00ff017b82 */ /* 0x000fe20000000800 */
[----:B------:R-:W-:Y:S05]  /*0010*/  EXIT ;  /* 0x000000000000794d */ /* 0x000fea0003800000 */
.L_x_0:
[----:B------:R-:W-:-:S00]  /*0020*/  BRA `(.L_x_0) ;  /* 0xfffffffc00fc7947 */ /* 0x000fc0000383ffff */
[----:B------:R-:W-:-:S00]  /*0030*/  NOP ;  /* 0x0000000000007918 */ /* 0x000fc00000000000 */
        /* <DEDUP_REMOVED lines=12> */
.L_x_23:


//--------------------- .text._Z18find_volume_normaliPdS_S_ --------------------------
	.section	.text._Z18find_volume_normaliPdS_S_,"ax",@progbits
	.align	128
        .global         _Z18find_volume_normaliPdS_S_
        .type           _Z18find_volume_normaliPdS_S_,@function
        .size           _Z18find_volume_normaliPdS_S_,(.L_x_22 - _Z18find_volume_normaliPdS_S_)
        .other          _Z18find_volume_normaliPdS_S_,@"STO_CUDA_ENTRY STV_DEFAULT"
_Z18find_volume_normaliPdS_S_:
.text._Z18find_volume_normaliPdS_S_:
[----:B------:R-:W-:Y:S01]  /*0000*/  LDC R1, c[0x0][0x37c] ;  /* 0x0000df00ff017b82 */ /* 0x000fe20000000800 */
[----:B------:R-:W0:Y:S07]  /*0010*/  S2R R3, SR_TID.X ;  /* 0x0000000000037919 */ /* 0x000e2e0000002100 */
[----:B------:R-:W0:Y:S01]  /*0020*/  S2UR UR4, SR_CTAID.X ;  /* 0x00000000000479c3 */ /* 0x000e220000002500 */
[----:B------:R-:W1:Y:S07]  /*0030*/  LDCU UR5, c[0x0][0x380] ;  /* 0x00007000ff0577ac */ /* 0x000e6e0008000800 */
[----:B------:R-:W0:Y:S02]  /*0040*/  LDC R4, c[0x0][0x360] ;  /* 0x0000d800ff047b82 */ /* 0x000e240000000800 */
[----:B0-----:R-:W-:-:S05]  /*0050*/  IMAD R4, R4, UR4, R3 ;  /* 0x0000000404047c24 */ /* 0x001fca000f8e0203 */
[----:B-1----:R-:W-:-:S13]  /*0060*/  ISETP.GE.AND P0, PT, R4, UR5, PT ;  /* 0x0000000504007c0c */ /* 0x002fda000bf06270 */
[----:B------:R-:W-:Y:S05]  /*0070*/  @P0 EXIT ;  /* 0x000000000000094d */ /* 0x000fea0003800000 */
[----:B------:R-:W0:Y:S01]  /*0080*/  LDC.64 R24, c[0x0][0x388] ;  /* 0x0000e200ff187b82 */ /* 0x000e220000000a00 */
[----:B------:R-:W1:Y:S01]  /*0090*/  LDCU.64 UR4, c[0x0][0x358] ;  /* 0x00006b00ff0477ac */ /* 0x000e620008000a00 */
[----:B------:R-:W-:-:S04]  /*00a0*/  IMAD R3, R4, 0x9, RZ ;  /* 0x0000000904037824 */ /* 0x000fc800078e02ff */
[----:B0-----:R-:W-:-:S05]  /*00b0*/  IMAD.WIDE R24, R3, 0x8, R24 ;  /* 0x0000000803187825 */ /* 0x001fca00078e0218 */
[----:B-1----:R-:W2:Y:S04]  /*00c0*/  LDG.E.64 R14, desc[UR4][R24.64+0x18] ;  /* 0x00001804180e7981 */ /* 0x002ea8000c1e1b00 */
[----:B------:R-:W2:Y:S04]  /*00d0*/  LDG.E.64 R16, desc[UR4][R24.64+0x30] ;  /* 0x0000300418107981 */ /* 0x000ea8000c1e1b00 */
[----:B------:R-:W3:Y:S04]  /*00e0*/  LDG.E.64 R2, desc[UR4][R24.64+0x28] ;  /* 0x0000280418027981 */ /* 0x000ee8000c1e1b00 */
[----:B------:R-:W3:Y:S04]  /*00f0*/  LDG.E.64 R6, desc[UR4][R24.64+0x10] ;  /* 0x0000100418067981 */ /* 0x000ee8000c1e1b00 */
[----:B------:R-:W4:Y:S04]  /*0100*/  LDG.E.64 R20, desc[UR4][R24.64] ;  /* 0x0000000418147981 */ /* 0x000f28000c1e1b00 */
[----:B------:R-:W5:Y:S04]  /*0110*/  LDG.E.64 R10, desc[UR4][R24.64+0x20] ;  /* 0x00002004180a7981 */ /* 0x000f68000c1e1b00 */
[----:B------:R-:W5:Y:S04]  /*0120*/  LDG.E.64 R22, desc[UR4][R24.64+0x8] ;  /* 0x0000080418167981 */ /* 0x000f68000c1e1b00 */
[----:B------:R-:W5:Y:S04]  /*0130*/  LDG.E.64 R8, desc[UR4][R24.64+0x40] ;  /* 0x0000400418087981 */ /* 0x000f68000c1e1b00 */
[----:B------:R-:W5:Y:S01]  /*0140*/  LDG.E.64 R12, desc[UR4][R24.64+0x38] ;  /* 0x00003804180c7981 */ /* 0x000f62000c1e1b00 */
[----:B------:R-:W-:Y:S01]  /*0150*/  BSSY.RECONVERGENT B0, `(.L_x_1) ;  /* 0x0000022000007945 */ /* 0x000fe20003800200 */
[----:B--2---:R-:W-:-:S02]  /*0160*/  DADD R16, R14, -R16 ;  /* 0x000000000e107229 */ /* 0x004fc40000000810 */
[----:B---3--:R-:W-:Y:S02]  /*0170*/  DADD R18, -R2, R6 ;  /* 0x0000000002127229 */ /* 0x008fe40000000106 */
[----:B----4-:R-:W-:-:S06]  /*0180*/  DADD R14, -R14, R20 ;  /* 0x000000000e0e7229 */ /* 0x010fcc0000000114 */
[----:B------:R-:W-:Y:S02]  /*0190*/  DMUL R26, R16, R18 ;  /* 0x00000012101a7228 */ /* 0x000fe40000000000 */
[----:B-----5:R-:W-:Y:S02]  /*01a0*/  DADD R22, -R10, R22 ;  /* 0x000000000a167229 */ /* 0x020fe40000000116 */
[----:B------:R-:W-:Y:S02]  /*01b0*/  DADD R20, R2, -R8 ;  /* 0x0000000002147229 */ /* 0x000fe40000000808 */
[----:B------:R-:W-:-:S06]  /*01c0*/  DADD R12, R10, -R12 ;  /* 0x000000000a0c7229 */ /* 0x000fcc000000080c */
[C---:B------:R-:W-:Y:S02]  /*01d0*/  DMUL R10, R20.reuse, R22 ;  /* 0x00000016140a7228 */ /* 0x040fe40000000000 */
[-C--:B------:R-:W-:Y:S02]  /*01e0*/  DFMA R20, R20, R14.reuse, -R26 ;  /* 0x0000000e1414722b */ /* 0x080fe4000000081a */
[----:B------:R-:W-:-:S04]  /*01f0*/  DMUL R14, R12, R14 ;  /* 0x0000000e0c0e7228 */ /* 0x000fc80000000000 */
[----:B------:R-:W-:Y:S02]  /*0200*/  DFMA R18, R12, R18, -R10 ;  /* 0x000000120c12722b */ /* 0x000fe4000000080a */
[----:B------:R-:W-:Y:S02]  /*0210*/  DMUL R10, R20, R20 ;  /* 0x00000014140a7228 */ /* 0x000fe40000000000 */
[----:B------:R-:W-:Y:S01]  /*0220*/  DFMA R16, R16, R22, -R14 ;  /* 0x000000161010722b */ /* 0x000fe2000000080e */
[----:B------:R-:W-:Y:S02]  /*0230*/  IMAD.MOV.U32 R22, RZ, RZ, 0x0 ;  /* 0x00000000ff167424 */ /* 0x000fe400078e00ff */
[----:B------:R-:W-:-:S03]  /*0240*/  IMAD.MOV.U32 R23, RZ, RZ, 0x3fd80000 ;  /* 0x3fd80000ff177424 */ /* 0x000fc600078e00ff */
[----:B------:R-:W-:-:S08]  /*0250*/  DFMA R10, R18, R18, R10 ;  /* 0x00000012120a722b */ /* 0x000fd0000000000a */
[----:B------:R-:W-:-:S06]  /*0260*/  DFMA R10, R16, R16, R10 ;  /* 0x00000010100a722b */ /* 0x000fcc000000000a */
[----:B------:R-:W0:Y:S04]  /*0270*/  MUFU.RSQ64H R13, R11 ;  /* 0x0000000b000d7308 */ /* 0x000e280000001c00 */
[----:B------:R-:W-:-:S05]  /*0280*/  VIADD R12, R11, 0xfcb00000 ;  /* 0xfcb000000b0c7836 */ /* 0x000fca0000000000 */
[----:B------:R-:W-:Y:S01]  /*0290*/  ISETP.GE.U32.AND P0, PT, R12, 0x7ca00000, PT ;  /* 0x7ca000000c00780c */ /* 0x000fe20003f06070 */
[----:B0-----:R-:W-:-:S08]  /*02a0*/  DMUL R14, R12, R12 ;  /* 0x0000000c0c0e7228 */ /* 0x001fd00000000000 */
[----:B------:R-:W-:-:S08]  /*02b0*/  DFMA R14, R10, -R14, 1 ;  /* 0x3ff000000a0e742b */ /* 0x000fd0000000080e */
[----:B------:R-:W-:Y:S02]  /*02c0*/  DFMA R22, R14, R22, 0.5 ;  /* 0x3fe000000e16742b */ /* 0x000fe40000000016 */
[----:B------:R-:W-:-:S08]  /*02d0*/  DMUL R14, R12, R14 ;  /* 0x0000000e0c0e7228 */ /* 0x000fd00000000000 */
[----:B------:R-:W-:-:S08]  /*02e0*/  DFMA R22, R22, R14, R12 ;  /* 0x0000000e1616722b */ /* 0x000fd0000000000c */
[----:B------:R-:W-:Y:S02]  /*02f0*/  DMUL R24, R10, R22 ;  /* 0x000000160a187228 */ /* 0x000fe40000000000 */
[----:B------:R-:W-:Y:S02]  /*0300*/  VIADD R29, R23, 0xfff00000 ;  /* 0xfff00000171d7836 */ /* 0x000fe40000000000 */
[----:B------:R-:W-:-:S04]  /*0310*/  IMAD.MOV.U32 R28, RZ, RZ, R22 ;  /* 0x000000ffff1c7224 */ /* 0x000fc800078e0016 */
[----:B------:R-:W-:-:S08]  /*0320*/  DFMA R26, R24, -R24, R10 ;  /* 0x80000018181a722b */ /* 0x000fd0000000000a */
[----:B------:R-:W-:Y:S01]  /*0330*/  DFMA R14, R26, R28, R24 ;  /* 0x0000001c1a0e722b */ /* 0x000fe20000000018 */
[----:B------:R-:W-:Y:S10]  /*0340*/  @!P0 BRA `(.L_x_2) ;  /* 0x0000000000088947 */ /* 0x000ff40003800000 */
[----:B------:R-:W-:-:S07]  /*0350*/  MOV R0, 0x370 ;  /* 0x0000037000007802 */ /* 0x000fce0000000f00 */
[----:B------:R-:W-:Y:S05]  /*0360*/  CALL.REL.NOINC `($__internal_1_$__cuda_sm20_dsqrt_rn_f64_mediumpath_v1) ;  /* 0x0000000c00347944 */ /* 0x000fea0003c00000 */
.L_x_2:
[----:B------:R-:W-:Y:S05]  /*0370*/  BSYNC.RECONVERGENT B0 ;  /* 0x0000000000007941 */ /* 0x000fea0003800200 */
.L_x_1:
[----:B------:R-:W0:Y:S01]  /*0380*/  MUFU.RCP64H R11, -3 ;  /* 0xc0080000000b7908 */ /* 0x000e220000001800 */
[----:B------:R-:W-:Y:S01]  /*0390*/  MOV R22, 0x0 ;  /* 0x0000000000167802 */ /* 0x000fe20000000f00 */
[----:B------:R-:W-:Y:S01]  /*03a0*/  IMAD.MOV.U32 R23, RZ, RZ, 0x40080000 ;  /* 0x40080000ff177424 */ /* 0x000fe200078e00ff */
[----:B------:R-:W-:Y:S01]  /*03b0*/  DADD R2, R2, R6 ;  /* 0x0000000002027229 */ /* 0x000fe20000000006 */
[----:B------:R-:W-:Y:S01]  /*03c0*/  IMAD.MOV.U32 R10, RZ, RZ, 0x1 ;  /* 0x00000001ff0a7424 */ /* 0x000fe200078e00ff */
[----:B------:R-:W-:Y:S06]  /*03d0*/  BSSY.RECONVERGENT B0, `(.L_x_3) ;  /* 0x0000017000007945 */ /* 0x000fec0003800200 */
[----:B------:R-:W-:-:S02]  /*03e0*/  DADD R8, R8, R2 ;  /* 0x0000000008087229 */ /* 0x000fc40000000002 */
[----:B0-----:R-:W-:-:S08]  /*03f0*/  DFMA R12, R10, R22, 1 ;  /* 0x3ff000000a0c742b */ /* 0x001fd00000000016 */
[----:B------:R-:W-:Y:S01]  /*0400*/  FSETP.GEU.AND P1, PT, |R9|, 6.5827683646048100446e-37, PT ;  /* 0x036000000900780b */ /* 0x000fe20003f2e200 */
[----:B------:R-:W-:-:S08]  /*0410*/  DFMA R12, R12, R12, R12 ;  /* 0x0000000c0c0c722b */ /* 0x000fd0000000000c */
[----:B------:R-:W-:-:S08]  /*0420*/  DFMA R12, R10, R12, R10 ;  /* 0x0000000c0a0c722b */ /* 0x000fd0000000000a */
[----:B------:R-:W-:-:S08]  /*0430*/  DFMA R6, R12, R22, 1 ;  /* 0x3ff000000c06742b */ /* 0x000fd00000000016 */
[----:B------:R-:W-:Y:S02]  /*0440*/  DFMA R6, R12, R6, R12 ;  /* 0x000000060c06722b */ /* 0x000fe4000000000c */
[----:B------:R-:W-:-:S06]  /*0450*/  DMUL R12, R14, 0.5 ;  /* 0x3fe000000e0c7828 */ /* 0x000fcc0000000000 */
[----:B------:R-:W-:-:S08]  /*0460*/  DMUL R2, R8, R6 ;  /* 0x0000000608027228 */ /* 0x000fd00000000000 */
[----:B------:R-:W-:-:S08]  /*0470*/  DFMA R10, R2, 3, R8 ;  /* 0x40080000020a782b */ /* 0x000fd00000000008 */
[----:B------:R-:W-:-:S10]  /*0480*/  DFMA R6, R6, R10, R2 ;  /* 0x0000000a0606722b */ /* 0x000fd40000000002 */
[----:B------:R-:W-:-:S05]  /*0490*/  FFMA R0, RZ, -2.125, R7 ;  /* 0xc0080000ff007823 */ /* 0x000fca0000000007 */
[----:B------:R-:W-:-:S13]  /*04a0*/  FSETP.GT.AND P0, PT, |R0|, 1.469367938527859385e-39, PT ;  /* 0x001000000000780b */ /* 0x000fda0003f04200 */
[----:B------:R-:W-:Y:S05]  /*04b0*/  @P0 BRA P1, `(.L_x_4) ;  /* 0x0000000000200947 */ /* 0x000fea0000800000 */
[----:B------:R-:W-:Y:S01]  /*04c0*/  IMAD.MOV.U32 R10, RZ, RZ, R8 ;  /* 0x000000ffff0a7224 */ /* 0x000fe200078e0008 */
[----:B------:R-:W-:Y:S01]  /*04d0*/  MOV R7, 0xc0080000 ;  /* 0xc008000000077802 */ /* 0x000fe20000000f00 */
[----:B------:R-:W-:Y:S01]  /*04e0*/  IMAD.MOV.U32 R11, RZ, RZ, R9 ;  /* 0x000000ffff0b7224 */ /* 0x000fe200078e0009 */
[----:B------:R-:W-:Y:S01]  /*04f0*/  MOV R0, 0x520 ;  /* 0x0000052000007802 */ /* 0x000fe20000000f00 */
[----:B------:R-:W-:-:S07]  /*0500*/  IMAD.MOV.U32 R8, RZ, RZ, RZ ;  /* 0x000000ffff087224 */ /* 0x000fce00078e00ff */
[----:B------:R-:W-:Y:S05]  /*0510*/  CALL.REL.NOINC `($__internal_0_$__cuda_sm20_div_rn_f64_full) ;  /* 0x00000004005c7944 */ /* 0x000fea0003c00000 */
[----:B------:R-:W-:Y:S02]  /*0520*/  IMAD.MOV.U32 R6, RZ, RZ, R30 ;  /* 0x000000ffff067224 */ /* 0x000fe400078e001e */
[----:B------:R-:W-:-:S07]  /*0530*/  IMAD.MOV.U32 R7, RZ, RZ, R31 ;  /* 0x000000ffff077224 */ /* 0x000fce00078e001f */
.L_x_4:
[----:B------:R-:W-:Y:S05]  /*0540*/  BSYNC.RECONVERGENT B0 ;  /* 0x0000000000007941 */ /* 0x000fea0003800200 */
.L_x_3:
[----:B------:R-:W0:Y:S01]  /*0550*/  MUFU.RCP64H R3, R15 ;  /* 0x0000000f00037308 */ /* 0x000e220000001800 */
[----:B------:R-:W-:Y:S01]  /*0560*/  IMAD.MOV.U32 R2, RZ, RZ, 0x1 ;  /* 0x00000001ff027424 */ /* 0x000fe200078e00ff */
[----:B------:R-:W-:Y:S01]  /*0570*/  FSETP.GEU.AND P1, PT, |R17|, 6.5827683646048100446e-37, PT ;  /* 0x036000001100780b */ /* 0x000fe20003f2e200 */
[----:B------:R-:W-:Y:S01]  /*0580*/  BSSY.RECONVERGENT B0, `(.L_x_5) ;  /* 0x0000015000007945 */ /* 0x000fe20003800200 */
[----:B------:R-:W-:-:S03]  /*0590*/  DMUL R12, R12, R6 ;  /* 0x000000060c0c7228 */ /* 0x000fc60000000000 */
[----:B0-----:R-:W-:-:S08]  /*05a0*/  DFMA R8, R2, -R14, 1 ;  /* 0x3ff000000208742b */ /* 0x001fd0000000080e */
[----:B------:R-:W-:-:S08]  /*05b0*/  DFMA R8, R8, R8, R8 ;  /* 0x000000080808722b */ /* 0x000fd00000000008 */
[----:B------:R-:W-:-:S08]  /*05c0*/  DFMA R8, R2, R8, R2 ;  /* 0x000000080208722b */ /* 0x000fd00000000002 */
[----:B------:R-:W-:-:S08]  /*05d0*/  DFMA R2, R8, -R14, 1 ;  /* 0x3ff000000802742b */ /* 0x000fd0000000080e */
[----:B------:R-:W-:-:S08]  /*05e0*/  DFMA R2, R8, R2, R8 ;  /* 0x000000020802722b */ /* 0x000fd00000000008 */
[----:B------:R-:W-:-:S08]  /*05f0*/  DMUL R8, R16, R2 ;  /* 0x0000000210087228 */ /* 0x000fd00000000000 */
[----:B------:R-:W-:-:S08]  /*0600*/  DFMA R10, R8, -R14, R16 ;  /* 0x8000000e080a722b */ /* 0x000fd00000000010 */
[----:B------:R-:W-:-:S10]  /*0610*/  DFMA R2, R2, R10, R8 ;  /* 0x0000000a0202722b */ /* 0x000fd40000000008 */
[----:B------:R-:W-:-:S05]  /*0620*/  FFMA R0, RZ, R15, R3 ;  /* 0x0000000fff007223 */ /* 0x000fca0000000003 */
[----:B------:R-:W-:-:S13]  /*0630*/  FSETP.GT.AND P0, PT, |R0|, 1.469367938527859385e-39, PT ;  /* 0x001000000000780b */ /* 0x000fda0003f04200 */
[----:B------:R-:W-:Y:S05]  /*0640*/  @P0 BRA P1, `(.L_x_6) ;  /* 0x0000000000200947 */ /* 0x000fea0000800000 */
[----:B------:R-:W-:Y:S01]  /*0650*/  IMAD.MOV.U32 R10, RZ, RZ, R16 ;  /* 0x000000ffff0a7224 */ /* 0x000fe200078e0010 */
[----:B------:R-:W-:Y:S01]  /*0660*/  MOV R8, R14 ;  /* 0x0000000e00087202 */ /* 0x000fe20000000f00 */
[----:B------:R-:W-:Y:S01]  /*0670*/  IMAD.MOV.U32 R11, RZ, RZ, R17 ;  /* 0x000000ffff0b7224 */ /* 0x000fe200078e0011 */
[----:B------:R-:W-:Y:S01]  /*0680*/  MOV R0, 0x6b0 ;  /* 0x000006b000007802 */ /* 0x000fe20000000f00 */
[----:B------:R-:W-:-:S07]  /*0690*/  IMAD.MOV.U32 R7, RZ, RZ, R15 ;  /* 0x000000ffff077224 */ /* 0x000fce00078e000f */
[----:B------:R-:W-:Y:S05]  /*06a0*/  CALL.REL.NOINC `($__internal_0_$__cuda_sm20_div_rn_f64_full) ;  /* 0x0000000000f87944 */ /* 0x000fea0003c00000 */
[----:B------:R-:W-:Y:S02]  /*06b0*/  IMAD.MOV.U32 R2, RZ, RZ, R30 ;  /* 0x000000ffff027224 */ /* 0x000fe400078e001e */
[----:B------:R-:W-:-:S07]  /*06c0*/  IMAD.MOV.U32 R3, RZ, RZ, R31 ;  /* 0x000000ffff037224 */ /* 0x000fce00078e001f */
.L_x_6:
[----:B------:R-:W-:Y:S05]  /*06d0*/  BSYNC.RECONVERGENT B0 ;  /* 0x0000000000007941 */ /* 0x000fea0003800200 */
.L_x_5:
[----:B------:R-:W0:Y:S01]  /*06e0*/  MUFU.RCP64H R7, R15 ;  /* 0x0000000f00077308 */ /* 0x000e220000001800 */
[----:B------:R-:W-:Y:S01]  /*06f0*/  IMAD.MOV.U32 R6, RZ, RZ, 0x1 ;  /* 0x00000001ff067424 */ /* 0x000fe200078e00ff */
[----:B------:R-:W-:Y:S01]  /*0700*/  DMUL R12, R12, R2 ;  /* 0x000000020c0c7228 */ /* 0x000fe20000000000 */
[----:B------:R-:W-:Y:S01]  /*0710*/  FSETP.GEU.AND P1, PT, |R19|, 6.5827683646048100446e-37, PT ;  /* 0x036000001300780b */ /* 0x000fe20003f2e200 */
[----:B------:R-:W-:Y:S03]  /*0720*/  BSSY.RECONVERGENT B0, `(.L_x_7) ;  /* 0x0000017000007945 */ /* 0x000fe60003800200 */
[----:B0-----:R-:W-:-:S08]  /*0730*/  DFMA R8, R6, -R14, 1 ;  /* 0x3ff000000608742b */ /* 0x001fd0000000080e */
[----:B------:R-:W-:-:S08]  /*0740*/  DFMA R8, R8, R8, R8 ;  /* 0x000000080808722b */ /* 0x000fd00000000008 */
[----:B------:R-:W-:Y:S02]  /*0750*/  DFMA R6, R6, R8, R6 ;  /* 0x000000080606722b */ /* 0x000fe40000000006 */
[----:B------:R-:W0:Y:S06]  /*0760*/  LDC.64 R8, c[0x0][0x390] ;  /* 0x0000e400ff087b82 */ /* 0x000e2c0000000a00 */
[----:B------:R-:W-:-:S08]  /*0770*/  DFMA R10, R6, -R14, 1 ;  /* 0x3ff00000060a742b */ /* 0x000fd0000000080e */
[----:B------:R-:W-:-:S08]  /*0780*/  DFMA R16, R6, R10, R6 ;  /* 0x0000000a0610722b */ /* 0x000fd00000000006 */
[----:B------:R-:W-:Y:S01]  /*0790*/  DMUL R6, R18, R16 ;  /* 0x0000001012067228 */ /* 0x000fe20000000000 */
[----:B0-----:R-:W-:-:S05]  /*07a0*/  IMAD.WIDE R8, R4, 0x8, R8 ;  /* 0x0000000804087825 */ /* 0x001fca00078e0208 */
[----:B------:R0:W-:Y:S02]  /*07b0*/  STG.E.64 desc[UR4][R8.64], R12 ;  /* 0x0000000c08007986 */ /* 0x0001e4000c101b04 */
[----:B------:R-:W-:-:S08]  /*07c0*/  DFMA R10, R6, -R14, R18 ;  /* 0x8000000e060a722b */ /* 0x000fd00000000012 */
[----:B------:R-:W-:-:S10]  /*07d0*/  DFMA R6, R16, R10, R6 ;  /* 0x0000000a1006722b */ /* 0x000fd40000000006 */
[----:B------:R-:W-:-:S05]  /*07e0*/  FFMA R0, RZ, R15, R7 ;  /* 0x0000000fff007223 */ /* 0x000fca0000000007 */
[----:B------:R-:W-:-:S13]  /*07f0*/  FSETP.GT.AND P0, PT, |R0|, 1.469367938527859385e-39, PT ;  /* 0x001000000000780b */ /* 0x000fda0003f04200 */
[----:B0-----:R-:W-:Y:S05]  /*0800*/  @P0 BRA P1, `(.L_x_8) ;  /* 0x0000000000200947 */ /* 0x001fea0000800000 */
        /* <DEDUP_REMOVED lines=8> */
.L_x_8:
[----:B------:R-:W-:Y:S05]  /*0890*/  BSYNC.RECONVERGENT B0 ;  /* 0x0000000000007941 */ /* 0x000fea0003800200 */
.L_x_7:
[----:B------:R-:W0:Y:S01]  /*08a0*/  MUFU.RCP64H R9, R15 ;  /* 0x0000000f00097308 */ /* 0x000e220000001800 */
[----:B------:R-:W-:Y:S01]  /*08b0*/  IMAD.MOV.U32 R8, RZ, RZ, 0x1 ;  /* 0x00000001ff087424 */ /* 0x000fe200078e00ff */
[----:B------:R-:W1:Y:S01]  /*08c0*/  LDC.64 R12, c[0x0][0x398] ;  /* 0x0000e600ff0c7b82 */ /* 0x000e620000000a00 */
[----:B------:R-:W-:Y:S01]  /*08d0*/  IMAD R5, R4, 0x3, RZ ;  /* 0x0000000304057824 */ /* 0x000fe200078e02ff */
[----:B------:R-:W-:Y:S01]  /*08e0*/  FSETP.GEU.AND P1, PT, |R21|, 6.5827683646048100446e-37, PT ;  /* 0x036000001500780b */ /* 0x000fe20003f2e200 */
[----:B------:R-:W-:Y:S02]  /*08f0*/  BSSY.RECONVERGENT B0, `(.L_x_9) ;  /* 0x0000016000007945 */ /* 0x000fe40003800200 */
[----:B0-----:R-:W-:-:S08]  /*0900*/  DFMA R10, R8, -R14, 1 ;  /* 0x3ff00000080a742b */ /* 0x001fd0000000080e */
[----:B------:R-:W-:Y:S01]  /*0910*/  DFMA R10, R10, R10, R10 ;  /* 0x0000000a0a0a722b */ /* 0x000fe2000000000a */
[----:B-1----:R-:W-:-:S05]  /*0920*/  IMAD.WIDE R12, R5, 0x8, R12 ;  /* 0x00000008050c7825 */ /* 0x002fca00078e020c */
[----:B------:R0:W-:Y:S02]  /*0930*/  STG.E.64 desc[UR4][R12.64], R6 ;  /* 0x000000060c007986 */ /* 0x0001e4000c101b04 */
        /* <DEDUP_REMOVED lines=8> */
[----:B0-----:R-:W-:Y:S05]  /*09c0*/  @P0 BRA P1, `(.L_x_10) ;  /* 0x0000000000200947 */ /* 0x001fea0000800000 */
[----:B------:R-:W-:Y:S01]  /*09d0*/  MOV R10, R20 ;  /* 0x00000014000a7202 */ /* 0x000fe20000000f00 */
[----:B------:R-:W-:Y:S01]  /*09e0*/  IMAD.MOV.U32 R11, RZ, RZ, R21 ;  /* 0x000000ffff0b7224 */ /* 0x000fe200078e0015 */
[----:B------:R-:W-:Y:S01]  /*09f0*/  MOV R0, 0xa30 ;  /* 0x00000a3000007802 */ /* 0x000fe20000000f00 */
[----:B------:R-:W-:Y:S02]  /*0a00*/  IMAD.MOV.U32 R8, RZ, RZ, R14 ;  /* 0x000000ffff087224 */ /* 0x000fe400078e000e */
[----:B------:R-:W-:-:S07]  /*0a10*/  IMAD.MOV.U32 R7, RZ, RZ, R15 ;  /* 0x000000ffff077224 */ /* 0x000fce00078e000f */
[----:B------:R-:W-:Y:S05]  /*0a20*/  CALL.REL.NOINC `($__internal_0_$__cuda_sm20_div_rn_f64_full) ;  /* 0x0000000000187944 */ /* 0x000fea0003c00000 */
[----:B------:R-:W-:Y:S02]  /*0a30*/  IMAD.MOV.U32 R4, RZ, RZ, R30 ;  /* 0x000000ffff047224 */ /* 0x000fe400078e001e */
[----:B------:R-:W-:-:S07]  /*0a40*/  IMAD.MOV.U32 R5, RZ, RZ, R31 ;  /* 0x000000ffff057224 */ /* 0x000fce00078e001f */
.L_x_10:
[----:B------:R-:W-:Y:S05]  /*0a50*/  BSYNC.RECONVERGENT B0 ;  /* 0x0000000000007941 */ /* 0x000fea0003800200 */
.L_x_9:
[----:B------:R-:W-:Y:S04]  /*0a60*/  STG.E.64 desc[UR4][R12.64+0x8], R4 ;  /* 0x000008040c007986 */ /* 0x000fe8000c101b04 */
[----:B------:R-:W-:Y:S01]  /*0a70*/  STG.E.64 desc[UR4][R12.64+0x10], R2 ;  /* 0x000010020c007986 */ /* 0x000fe2000c101b04 */
[----:B------:R-:W-:Y:S05]  /*0a80*/  EXIT ;  /* 0x000000000000794d */ /* 0x000fea0003800000 */
        .weak           $__internal_0_$__cuda_sm20_div_rn_f64_full
        .type           $__internal_0_$__cuda_sm20_div_rn_f64_full,@function
        .size           $__internal_0_$__cuda_sm20_div_rn_f64_full,($__internal_1_$__cuda_sm20_dsqrt_rn_f64_mediumpath_v1 - $__internal_0_$__cuda_sm20_div_rn_f64_full)
$__internal_0_$__cuda_sm20_div_rn_f64_full:
[----:B------:R-:W-:Y:S01]  /*0a90*/  FSETP.GEU.AND P2, PT, |R11|, 1.469367938527859385e-39, PT ;  /* 0x001000000b00780b */ /* 0x000fe20003f4e200 */
[----:B------:R-:W-:Y:S01]  /*0aa0*/  IMAD.MOV.U32 R26, RZ, RZ, 0x1ca00000 ;  /* 0x1ca00000ff1a7424 */ /* 0x000fe200078e00ff */
[C---:B------:R-:W-:Y:S01]  /*0ab0*/  FSETP.GEU.AND P0, PT, |R7|.reuse, 1.469367938527859385e-39, PT ;  /* 0x001000000700780b */ /* 0x040fe20003f0e200 */
[----:B------:R-:W-:Y:S01]  /*0ac0*/  IMAD.MOV.U32 R30, RZ, RZ, 0x1 ;  /* 0x00000001ff1e7424 */ /* 0x000fe200078e00ff */
[----:B------:R-:W-:Y:S01]  /*0ad0*/  MOV R6, R8 ;  /* 0x0000000800067202 */ /* 0x000fe20000000f00 */
[----:B------:R-:W-:Y:S01]  /*0ae0*/  BSSY.RECONVERGENT B1, `(.L_x_11) ;  /* 0x0000052000017945 */ /* 0x000fe20003800200 */
[----:B------:R-:W-:Y:S02]  /*0af0*/  LOP3.LUT R9, R7, 0x800fffff, RZ, 0xc0, !PT ;  /* 0x800fffff07097812 */ /* 0x000fe400078ec0ff */
[----:B------:R-:W-:Y:S02]  /*0b00*/  LOP3.LUT R5, R11, 0x7ff00000, RZ, 0xc0, !PT ;  /* 0x7ff000000b057812 */ /* 0x000fe400078ec0ff */
[----:B------:R-:W-:-:S02]  /*0b10*/  LOP3.LUT R9, R9, 0x3ff00000, RZ, 0xfc, !PT ;  /* 0x3ff0000009097812 */ /* 0x000fc400078efcff */
[C---:B------:R-:W-:Y:S01]  /*0b20*/  LOP3.LUT R28, R7.reuse, 0x7ff00000, RZ, 0xc0, !PT ;  /* 0x7ff00000071c7812 */ /* 0x040fe200078ec0ff */
[----:B------:R-:W-:Y:S01]  /*0b30*/  @!P2 IMAD.MOV.U32 R24, RZ, RZ, RZ ;  /* 0x000000ffff18a224 */ /* 0x000fe200078e00ff */
[----:B------:R-:W-:Y:S01]  /*0b40*/  @!P2 LOP3.LUT R22, R7, 0x7ff00000, RZ, 0xc0, !PT ;  /* 0x7ff000000716a812 */ /* 0x000fe200078ec0ff */
[----:B------:R-:W-:Y:S01]  /*0b50*/  @!P0 DMUL R8, R6, 8.98846567431157953865e+307 ;  /* 0x7fe0000006088828 */ /* 0x000fe20000000000 */
[C---:B------:R-:W-:Y:S01]  /*0b60*/  ISETP.GE.U32.AND P1, PT, R5.reuse, R28, PT ;  /* 0x0000001c0500720c */ /* 0x040fe20003f26070 */
[----:B------:R-:W-:Y:S01]  /*0b70*/  IMAD.MOV.U32 R27, RZ, RZ, R5 ;  /* 0x000000ffff1b7224 */ /* 0x000fe200078e0005 */
[----:B------:R-:W-:Y:S02]  /*0b80*/  @!P2 ISETP.GE.U32.AND P3, PT, R5, R22, PT ;  /* 0x000000160500a20c */ /* 0x000fe40003f66070 */
[C---:B------:R-:W-:Y:S01]  /*0b90*/  SEL R23, R26.reuse, 0x63400000, !P1 ;  /* 0x634000001a177807 */ /* 0x040fe20004800000 */
[----:B------:R-:W0:Y:S01]  /*0ba0*/  MUFU.RCP64H R31, R9 ;  /* 0x00000009001f7308 */ /* 0x000e220000001800 */
[----:B------:R-:W-:-:S02]  /*0bb0*/  @!P2 SEL R25, R26, 0x63400000, !P3 ;  /* 0x634000001a19a807 */ /* 0x000fc40005800000 */
[--C-:B------:R-:W-:Y:S02]  /*0bc0*/  LOP3.LUT R23, R23, 0x800fffff, R11.reuse, 0xf8, !PT ;  /* 0x800fffff17177812 */ /* 0x100fe400078ef80b */
[----:B------:R-:W-:Y:S02]  /*0bd0*/  @!P2 LOP3.LUT R22, R25, 0x80000000, R11, 0xf8, !PT ;  /* 0x800000001916a812 */ /* 0x000fe400078ef80b */
[----:B------:R-:W-:Y:S02]  /*0be0*/  @!P0 LOP3.LUT R28, R9, 0x7ff00000, RZ, 0xc0, !PT ;  /* 0x7ff00000091c8812 */ /* 0x000fe400078ec0ff */
[----:B------:R-:W-:Y:S01]  /*0bf0*/  @!P2 LOP3.LUT R25, R22, 0x100000, RZ, 0xfc, !PT ;  /* 0x001000001619a812 */ /* 0x000fe200078efcff */
[----:B------:R-:W-:-:S06]  /*0c00*/  IMAD.MOV.U32 R22, RZ, RZ, R10 ;  /* 0x000000ffff167224 */ /* 0x000fcc00078e000a */
[----:B------:R-:W-:Y:S02]  /*0c10*/  @!P2 DFMA R22, R22, 2, -R24 ;  /* 0x400000001616a82b */ /* 0x000fe40000000818 */
[----:B0-----:R-:W-:-:S08]  /*0c20*/  DFMA R24, R30, -R8, 1 ;  /* 0x3ff000001e18742b */ /* 0x001fd00000000808 */
[----:B------:R-:W-:Y:S01]  /*0c30*/  DFMA R24, R24, R24, R24 ;  /* 0x000000181818722b */ /* 0x000fe20000000018 */
[----:B------:R-:W-:-:S04]  /*0c40*/  @!P2 LOP3.LUT R27, R23, 0x7ff00000, RZ, 0xc0, !PT ;  /* 0x7ff00000171ba812 */ /* 0x000fc800078ec0ff */
[----:B------:R-:W-:-:S03]  /*0c50*/  IADD3 R29, PT, PT, R27, -0x1, RZ ;  /* 0xffffffff1b1d7810 */ /* 0x000fc60007ffe0ff */
[----:B------:R-:W-:Y:S01]  /*0c60*/  DFMA R30, R30, R24, R30 ;  /* 0x000000181e1e722b */ /* 0x000fe2000000001e */
[----:B------:R-:W-:Y:S01]  /*0c70*/  ISETP.GT.U32.AND P0, PT, R29, 0x7feffffe, PT ;  /* 0x7feffffe1d00780c */ /* 0x000fe20003f04070 */
[----:B------:R-:W-:-:S05]  /*0c80*/  VIADD R29, R28, 0xffffffff ;  /* 0xffffffff1c1d7836 */ /* 0x000fca0000000000 */
[----:B------:R-:W-:Y:S01]  /*0c90*/  ISETP.GT.U32.OR P0, PT, R29, 0x7feffffe, P0 ;  /* 0x7feffffe1d00780c */ /* 0x000fe20000704470 */
[----:B------:R-:W-:-:S08]  /*0ca0*/  DFMA R32, R30, -R8, 1 ;  /* 0x3ff000001e20742b */ /* 0x000fd00000000808 */
[----:B------:R-:W-:-:S08]  /*0cb0*/  DFMA R32, R30, R32, R30 ;  /* 0x000000201e20722b */ /* 0x000fd0000000001e */
[----:B------:R-:W-:-:S08]  /*0cc0*/  DMUL R30, R32, R22 ;  /* 0x00000016201e7228 */ /* 0x000fd00000000000 */
[----:B------:R-:W-:-:S08]  /*0cd0*/  DFMA R24, R30, -R8, R22 ;  /* 0x800000081e18722b */ /* 0x000fd00000000016 */
[----:B------:R-:W-:Y:S01]  /*0ce0*/  DFMA R24, R32, R24, R30 ;  /* 0x000000182018722b */ /* 0x000fe2000000001e */
[----:B------:R-:W-:Y:S10]  /*0cf0*/  @P0 BRA `(.L_x_12) ;  /* 0x00000000006c0947 */ /* 0x000ff40003800000 */
[----:B------:R-:W-:-:S04]  /*0d00*/  LOP3.LUT R10, R7, 0x7ff00000, RZ, 0xc0, !PT ;  /* 0x7ff00000070a7812 */ /* 0x000fc800078ec0ff */
[CC--:B------:R-:W-:Y:S02]  /*0d10*/  VIADDMNMX R11, R5.reuse, -R10.reuse, 0xb9600000, !PT ;  /* 0xb9600000050b7446 */ /* 0x0c0fe4000780090a */
[----:B------:R-:W-:Y:S01]  /*0d20*/  ISETP.GE.U32.AND P0, PT, R5, R10, PT ;  /* 0x0000000a0500720c */ /* 0x000fe20003f06070 */
[----:B------:R-:W-:Y:S01]  /*0d30*/  IMAD.MOV.U32 R10, RZ, RZ, RZ ;  /* 0x000000ffff0a7224 */ /* 0x000fe200078e00ff */
[----:B------:R-:W-:Y:S02]  /*0d40*/  VIMNMX R5, PT, PT, R11, 0x46a00000, PT ;  /* 0x46a000000b057848 */ /* 0x000fe40003fe0100 */
[----:B------:R-:W-:-:S05]  /*0d50*/  SEL R26, R26, 0x63400000, !P0 ;  /* 0x634000001a1a7807 */ /* 0x000fca0004000000 */
[----:B------:R-:W-:-:S04]  /*0d60*/  IMAD.IADD R5, R5, 0x1, -R26 ;  /* 0x0000000105057824 */ /* 0x000fc800078e0a1a */
[----:B------:R-:W-:-:S06]  /*0d70*/  VIADD R11, R5, 0x7fe00000 ;  /* 0x7fe00000050b7836 */ /* 0x000fcc0000000000 */
[----:B------:R-:W-:-:S10]  /*0d80*/  DMUL R30, R24, R10 ;  /* 0x0000000a181e7228 */ /* 0x000fd40000000000 */
[----:B------:R-:W-:-:S13]  /*0d90*/  FSETP.GTU.AND P0, PT, |R31|, 1.469367938527859385e-39, PT ;  /* 0x001000001f00780b */ /* 0x000fda0003f0c200 */
[----:B------:R-:W-:Y:S05]  /*0da0*/  @P0 BRA `(.L_x_13) ;  /* 0x0000000000940947 */ /* 0x000fea0003800000 */
[----:B------:R-:W-:Y:S01]  /*0db0*/  DFMA R8, R24, -R8, R22 ;  /* 0x800000081808722b */ /* 0x000fe20000000016 */
[----:B------:R-:W-:-:S09]  /*0dc0*/  IMAD.MOV.U32 R10, RZ, RZ, RZ ;  /* 0x000000ffff0a7224 */ /* 0x000fd200078e00ff */
[C---:B------:R-:W-:Y:S02]  /*0dd0*/  FSETP.NEU.AND P0, PT, R9.reuse, RZ, PT ;  /* 0x000000ff0900720b */ /* 0x040fe40003f0d000 */
[----:B------:R-:W-:-:S04]  /*0de0*/  LOP3.LUT R7, R9, 0x80000000, R7, 0x48, !PT ;  /* 0x8000000009077812 */ /* 0x000fc800078e4807 */
[----:B------:R-:W-:-:S07]  /*0df0*/  LOP3.LUT R11, R7, R11, RZ, 0xfc, !PT ;  /* 0x0000000b070b7212 */ /* 0x000fce00078efcff */
[----:B------:R-:W-:Y:S05]  /*0e00*/  @!P0 BRA `(.L_x_13) ;  /* 0x00000000007c8947 */ /* 0x000fea0003800000 */
[C---:B------:R-:W-:Y:S01]  /*0e10*/  IADD3 R9, PT, PT, -R5.reuse, RZ, RZ ;  /* 0x000000ff05097210 */ /* 0x040fe20007ffe1ff */
[----:B------:R-:W-:Y:S01]  /*0e20*/  IMAD.MOV.U32 R8, RZ, RZ, RZ ;  /* 0x000000ffff087224 */ /* 0x000fe200078e00ff */
[----:B------:R-:W-:Y:S01]  /*0e30*/  DMUL.RP R10, R24, R10 ;  /* 0x0000000a180a7228 */ /* 0x000fe20000008000 */
[----:B------:R-:W-:-:S04]  /*0e40*/  IADD3 R5, PT, PT, -R5, -0x43300000, RZ ;  /* 0xbcd0000005057810 */ /* 0x000fc80007ffe1ff */
[----:B------:R-:W-:-:S05]  /*0e50*/  DFMA R8, R30, -R8, R24 ;  /* 0x800000081e08722b */ /* 0x000fca0000000018 */
[----:B------:R-:W-:-:S05]  /*0e60*/  LOP3.LUT R7, R11, R7, RZ, 0x3c, !PT ;  /* 0x000000070b077212 */ /* 0x000fca00078e3cff */
[----:B------:R-:W-:-:S04]  /*0e70*/  FSETP.NEU.AND P0, PT, |R9|, R5, PT ;  /* 0x000000050900720b */ /* 0x000fc80003f0d200 */
[----:B------:R-:W-:Y:S02]  /*0e80*/  FSEL R30, R10, R30, !P0 ;  /* 0x0000001e0a1e7208 */ /* 0x000fe40004000000 */
[----:B------:R-:W-:Y:S01]  /*0e90*/  FSEL R31, R7, R31, !P0 ;  /* 0x0000001f071f7208 */ /* 0x000fe20004000000 */
[----:B------:R-:W-:Y:S06]  /*0ea0*/  BRA `(.L_x_13) ;  /* 0x0000000000547947 */ /* 0x000fec0003800000 */
.L_x_12:
[----:B------:R-:W-:-:S14]  /*0eb0*/  DSETP.NAN.AND P0, PT, R10, R10, PT ;  /* 0x0000000a0a00722a */ /* 0x000fdc0003f08000 */
[----:B------:R-:W-:Y:S05]  /*0ec0*/  @P0 BRA `(.L_x_14) ;  /* 0x0000000000440947 */ /* 0x000fea0003800000 */
[----:B------:R-:W-:-:S14]  /*0ed0*/  DSETP.NAN.AND P0, PT, R6, R6, PT ;  /* 0x000000060600722a */ /* 0x000fdc0003f08000 */
[----:B------:R-:W-:Y:S05]  /*0ee0*/  @P0 BRA `(.L_x_15) ;  /* 0x0000000000300947 */ /* 0x000fea0003800000 */
[----:B------:R-:W-:Y:S01]  /*0ef0*/  ISETP.NE.AND P0, PT, R27, R28, PT ;  /* 0x0000001c1b00720c */ /* 0x000fe20003f05270 */
[----:B------:R-:W-:Y:S02]  /*0f00*/  IMAD.MOV.U32 R30, RZ, RZ, 0x0 ;  /* 0x00000000ff1e7424 */ /* 0x000fe400078e00ff */
[----:B------:R-:W-:-:S10]  /*0f10*/  IMAD.MOV.U32 R31, RZ, RZ, -0x80000 ;  /* 0xfff80000ff1f7424 */ /* 0x000fd400078e00ff */
[----:B------:R-:W-:Y:S05]  /*0f20*/  @!P0 BRA `(.L_x_13) ;  /* 0x0000000000348947 */ /* 0x000fea0003800000 */
[----:B------:R-:W-:Y:S02]  /*0f30*/  ISETP.NE.AND P0, PT, R27, 0x7ff00000, PT ;  /* 0x7ff000001b00780c */ /* 0x000fe40003f05270 */
[----:B------:R-:W-:Y:S02]  /*0f40*/  LOP3.LUT R31, R11, 0x80000000, R7, 0x48, !PT ;  /* 0x800000000b1f7812 */ /* 0x000fe400078e4807 */
[----:B------:R-:W-:-:S13]  /*0f50*/  ISETP.EQ.OR P0, PT, R28, RZ, !P0 ;  /* 0x000000ff1c00720c */ /* 0x000fda0004702670 */
[----:B------:R-:W-:Y:S01]  /*0f60*/  @P0 LOP3.LUT R5, R31, 0x7ff00000, RZ, 0xfc, !PT ;  /* 0x7ff000001f050812 */ /* 0x000fe200078efcff */
[----:B------:R-:W-:Y:S01]  /*0f70*/  @!P0 IMAD.MOV.U32 R30, RZ, RZ, RZ ;  /* 0x000000ffff1e8224 */ /* 0x000fe200078e00ff */
[----:B------:R-:W-:-:S03]  /*0f80*/  @P0 MOV R30, RZ ;  /* 0x000000ff001e0202 */ /* 0x000fc60000000f00 */
[----:B------:R-:W-:Y:S01]  /*0f90*/  @P0 IMAD.MOV.U32 R31, RZ, RZ, R5 ;  /* 0x000000ffff1f0224 */ /* 0x000fe200078e0005 */
[----:B------:R-:W-:Y:S06]  /*0fa0*/  BRA `(.L_x_13) ;  /* 0x0000000000147947 */ /* 0x000fec0003800000 */
.L_x_15:
[----:B------:R-:W-:Y:S01]  /*0fb0*/  LOP3.LUT R31, R7, 0x80000, RZ, 0xfc, !PT ;  /* 0x00080000071f7812 */ /* 0x000fe200078efcff */
[----:B------:R-:W-:Y:S01]  /*0fc0*/  IMAD.MOV.U32 R30, RZ, RZ, R6 ;  /* 0x000000ffff1e7224 */ /* 0x000fe200078e0006 */
[----:B------:R-:W-:Y:S06]  /*0fd0*/  BRA `(.L_x_13) ;  /* 0x0000000000087947 */ /* 0x000fec0003800000 */
.L_x_14:
[----:B------:R-:W-:Y:S01]  /*0fe0*/  LOP3.LUT R31, R11, 0x80000, RZ, 0xfc, !PT ;  /* 0x000800000b1f7812 */ /* 0x000fe200078efcff */
[----:B------:R-:W-:-:S07]  /*0ff0*/  IMAD.MOV.U32 R30, RZ, RZ, R10 ;  /* 0x000000ffff1e7224 */ /* 0x000fce00078e000a */
.L_x_13:
[----:B------:R-:W-:Y:S05]  /*1000*/  BSYNC.RECONVERGENT B1 ;  /* 0x0000000000017941 */ /* 0x000fea0003800200 */
.L_x_11:
[----:B------:R-:W-:Y:S02]  /*1010*/  HFMA2 R7, -RZ, RZ, 0, 0 ;  /* 0x00000000ff077431 */ /* 0x000fe400000001ff */
[----:B------:R-:W-:-:S04]  /*1020*/  IMAD.MOV.U32 R6, RZ, RZ, R0 ;  /* 0x000000ffff067224 */ /* 0x000fc800078e0000 */
[----:B------:R-:W-:Y:S05]  /*1030*/  RET.REL.NODEC R6 `(_Z18find_volume_normaliPdS_S_) ;  /* 0xffffffec06f07950 */ /* 0x000fea0003c3ffff */
        .weak           $__internal_1_$__cuda_sm20_dsqrt_rn_f64_mediumpath_v1
        .type           $__internal_1_$__cuda_sm20_dsqrt_rn_f64_mediumpath_v1,@function
        .size           $__internal_1_$__cuda_sm20_dsqrt_rn_f64_mediumpath_v1,(.L_x_22 - $__internal_1_$__cuda_sm20_dsqrt_rn_f64_mediumpath_v1)
$__internal_1_$__cuda_sm20_dsqrt_rn_f64_mediumpath_v1:
[----:B------:R-:W-:Y:S01]  /*1040*/  ISETP.GE.U32.AND P0, PT, R12, -0x3400000, PT ;  /* 0xfcc000000c00780c */ /* 0x000fe20003f06070 */
[----:B------:R-:W-:Y:S01]  /*1050*/  BSSY.RECONVERGENT B1, `(.L_x_16) ;  /* 0x0000024000017945 */ /* 0x000fe20003800200 */
[----:B------:R-:W-:-:S11]  /*1060*/  IMAD.MOV.U32 R23, RZ, RZ, R29 ;  /* 0x000000ffff177224 */ /* 0x000fd600078e001d */
[----:B------:R-:W-:Y:S05]  /*1070*/  @!P0 BRA `(.L_x_17) ;  /* 0x0000000000208947 */ /* 0x000fea0003800000 */
[----:B------:R-:W-:-:S10]  /*1080*/  DFMA.RM R22, R26, R22, R24 ;  /* 0x000000161a16722b */ /* 0x000fd40000004018 */
[----:B------:R-:W-:-:S05]  /*1090*/  IADD3 R12, P0, PT, R22, 0x1, RZ ;  /* 0x00000001160c7810 */ /* 0x000fca0007f1e0ff */
[----:B------:R-:W-:-:S06]  /*10a0*/  IMAD.X R13, RZ, RZ, R23, P0 ;  /* 0x000000ffff0d7224 */ /* 0x000fcc00000e0617 */
[----:B------:R-:W-:-:S08]  /*10b0*/  DFMA.RP R10, -R22, R12, R10 ;  /* 0x0000000c160a722b */ /* 0x000fd0000000810a */
[----:B------:R-:W-:-:S06]  /*10c0*/  DSETP.GT.AND P0, PT, R10, RZ, PT ;  /* 0x000000ff0a00722a */ /* 0x000fcc0003f04000 */
[----:B------:R-:W-:Y:S02]  /*10d0*/  FSEL R12, R12, R22, P0 ;  /* 0x000000160c0c7208 */ /* 0x000fe40000000000 */
[----:B------:R-:W-:Y:S01]  /*10e0*/  FSEL R13, R13, R23, P0 ;  /* 0x000000170d0d7208 */ /* 0x000fe20000000000 */
[----:B------:R-:W-:Y:S06]  /*10f0*/  BRA `(.L_x_18) ;  /* 0x0000000000647947 */ /* 0x000fec0003800000 */
.L_x_17:
[----:B------:R-:W-:-:S14]  /*1100*/  DSETP.NE.AND P0, PT, R10, RZ, PT ;  /* 0x000000ff0a00722a */ /* 0x000fdc0003f05000 */
[----:B------:R-:W-:Y:S05]  /*1110*/  @!P0 BRA `(.L_x_19) ;  /* 0x0000000000588947 */ /* 0x000fea0003800000 */
[----:B------:R-:W-:-:S13]  /*1120*/  ISETP.GE.AND P0, PT, R11, RZ, PT ;  /* 0x000000ff0b00720c */ /* 0x000fda0003f06270 */
[----:B------:R-:W-:Y:S02]  /*1130*/  @!P0 IMAD.MOV.U32 R12, RZ, RZ, 0x0 ;  /* 0x00000000ff0c8424 */ /* 0x000fe400078e00ff */
[----:B------:R-:W-:Y:S01]  /*1140*/  @!P0 IMAD.MOV.U32 R13, RZ, RZ, -0x80000 ;  /* 0xfff80000ff0d8424 */ /* 0x000fe200078e00ff */
[----:B------:R-:W-:Y:S06]  /*1150*/  @!P0 BRA `(.L_x_18) ;  /* 0x00000000004c8947 */ /* 0x000fec0003800000 */
[----:B------:R-:W-:-:S13]  /*1160*/  ISETP.GT.AND P0, PT, R11, 0x7fefffff, PT ;  /* 0x7fefffff0b00780c */ /* 0x000fda0003f04270 */
[----:B------:R-:W-:Y:S05]  /*1170*/  @P0 BRA `(.L_x_19) ;  /* 0x0000000000400947 */ /* 0x000fea0003800000 */
[----:B------:R-:W-:Y:S01]  /*1180*/  DMUL R10, R10, 8.11296384146066816958e+31 ;  /* 0x469000000a0a7828 */ /* 0x000fe20000000000 */
[----:B------:R-:W-:Y:S01]  /*1190*/  MOV R12, RZ ;  /* 0x000000ff000c7202 */ /* 0x000fe20000000f00 */
[----:B------:R-:W-:Y:S02]  /*11a0*/  IMAD.MOV.U32 R22, RZ, RZ, 0x0 ;  /* 0x00000000ff167424 */ /* 0x000fe400078e00ff */
[----:B------:R-:W-:Y:S02]  /*11b0*/  IMAD.MOV.U32 R23, RZ, RZ, 0x3fd80000 ;  /* 0x3fd80000ff177424 */ /* 0x000fe400078e00ff */
[----:B------:R-:W0:Y:S02]  /*11c0*/  MUFU.RSQ64H R13, R11 ;  /* 0x0000000b000d7308 */ /* 0x000e240000001c00 */
[----:B0-----:R-:W-:-:S08]  /*11d0*/  DMUL R14, R12, R12 ;  /* 0x0000000c0c0e7228 */ /* 0x001fd00000000000 */
[----:B------:R-:W-:-:S08]  /*11e0*/  DFMA R14, R10, -R14, 1 ;  /* 0x3ff000000a0e742b */ /* 0x000fd0000000080e */
[----:B------:R-:W-:Y:S02]  /*11f0*/  DFMA R22, R14, R22, 0.5 ;  /* 0x3fe000000e16742b */ /* 0x000fe40000000016 */
[----:B------:R-:W-:-:S08]  /*1200*/  DMUL R14, R12, R14 ;  /* 0x0000000e0c0e7228 */ /* 0x000fd00000000000 */
[----:B------:R-:W-:-:S08]  /*1210*/  DFMA R14, R22, R14, R12 ;  /* 0x0000000e160e722b */ /* 0x000fd0000000000c */
[----:B------:R-:W-:Y:S02]  /*1220*/  DMUL R12, R10, R14 ;  /* 0x0000000e0a0c7228 */ /* 0x000fe40000000000 */
[----:B------:R-:W-:-:S06]  /*1230*/  VIADD R15, R15, 0xfff00000 ;  /* 0xfff000000f0f7836 */ /* 0x000fcc0000000000 */
[----:B------:R-:W-:-:S08]  /*1240*/  DFMA R22, R12, -R12, R10 ;  /* 0x8000000c0c16722b */ /* 0x000fd0000000000a */
[----:B------:R-:W-:-:S10]  /*1250*/  DFMA R12, R14, R22, R12 ;  /* 0x000000160e0c722b */ /* 0x000fd4000000000c */
[----:B------:R-:W-:Y:S01]  /*1260*/  VIADD R13, R13, 0xfcb00000 ;  /* 0xfcb000000d0d7836 */ /* 0x000fe20000000000 */
[----:B------:R-:W-:Y:S06]  /*1270*/  BRA `(.L_x_18) ;  /* 0x0000000000047947 */ /* 0x000fec0003800000 */
.L_x_19:
[----:B------:R-:W-:-:S11]  /*1280*/  DADD R12, R10, R10 ;  /* 0x000000000a0c7229 */ /* 0x000fd6000000000a */
.L_x_18:
[----:B------:R-:W-:Y:S05]  /*1290*/  BSYNC.RECONVERGENT B1 ;  /* 0x0000000000017941 */ /* 0x000fea0003800200 */
.L_x_16:
[----:B------:R-:W-:Y:S01]  /*12a0*/  IMAD.MOV.U32 R10, RZ, RZ, R0 ;  /* 0x000000ffff0a7224 */ /* 0x000fe200078e0000 */
[----:B------:R-:W-:Y:S01]  /*12b0*/  MOV R14, R12 ;  /* 0x0000000c000e7202 */ /* 0x000fe20000000f00 */
[----:B------:R-:W-:Y:S02]  /*12c0*/  IMAD.MOV.U32 R11, RZ, RZ, 0x0 ;  /* 0x00000000ff0b7424 */ /* 0x000fe400078e00ff */
[----:B------:R-:W-:Y:S02]  /*12d0*/  IMAD.MOV.U32 R15, RZ, RZ, R13 ;  /* 0x000000ffff0f7224 */ /* 0x000fe400078e000d */
[----:B------:R-:W-:Y:S05]  /*12e0*/  RET.REL.NODEC R10 `(_Z18find_volume_normaliPdS_S_) ;  /* 0xffffffec0a447950 */ /* 0x000fea0003c3ffff */
.L_x_20:
        /* <DEDUP_REMOVED lines=9> */
.L_x_22:


//--------------------- .nv.shared.reserved.0     --------------------------
	.section	.nv.shared.reserved.0,"aw",@nobits
	.weak		__nv_reservedSMEM_offset_0_alias
	.size		__nv_reservedSMEM_offset_0_alias, 0, 64
	.other		__nv_reservedSMEM_offset_0_alias,@"STO_CUDA_RESERVED_SHARED STV_DEFAULT"
__nv_reservedSMEM_offset_0_alias:
	.zero		0
	.zero		64


//--------------------- .nv.global                --------------------------
	.section	.nv.global,"aw",@nobits
.nv.global:
	.type		_ZN34_INTERNAL_33e951f1_4_k_cu_358448936thrust24THRUST_300001_SM_1000_NS3seqE,@object
	.size		_ZN34_INTERNAL_33e951f1_4_k_cu_358448936thrust24THRUST_300001_SM_1000_NS3seqE,(_ZN34_INTERNAL_33e951f1_4_k_cu_358448934cuda3std3__48in_placeE - _ZN34_INTERNAL_33e951f1_4_k_cu_358448936thrust24THRUST_300001_SM_1000_NS3seqE)
_ZN34_INTERNAL_33e951f1_4_k_cu_358448936thrust24THRUST_300001_SM_1000_NS3seqE:
	.zero		1
	.type		_ZN34_INTERNAL_33e951f1_4_k_cu_358448934cuda3std3__48in_placeE,@object
	.size		_ZN34_INTERNAL_33e951f1_4_k_cu_358448934cuda3std3__48in_placeE,(_ZN34_INTERNAL_33e951f1_4_k_cu_358448934cuda3std6ranges3__45__cpo4sizeE - _ZN34_INTERNAL_33e951f1_4_k_cu_358448934cuda3std3__48in_placeE)
_ZN34_INTERNAL_33e951f1_4_k_cu_358448934cuda3std3__48in_placeE:
	.zero		1
	.type		_ZN34_INTERNAL_33e951f1_4_k_cu_358448934cuda3std6ranges3__45__cpo4sizeE,@object
	.size		_ZN34_INTERNAL_33e951f1_4_k_cu_358448934cuda3std6ranges3__45__cpo4sizeE,(_ZN34_INTERNAL_33e951f1_4_k_cu_358448936thrust24THRUST_300001_SM_1000_NS12placeholders2_3E - _ZN34_INTERNAL_33e951f1_4_k_cu_358448934cuda3std6ranges3__45__cpo4sizeE)
_ZN34_INTERNAL_33e951f1_4_k_cu_358448934cuda3std6ranges3__45__cpo4sizeE:
	.zero		1
	.type		_ZN34_INTERNAL_33e951f1_4_k_cu_358448936thrust24THRUST_300001_SM_1000_NS12placeholders2_3E,@object
	.size		_ZN34_INTERNAL_33e951f1_4_k_cu_358448936thrust24THRUST_300001_SM_1000_NS12placeholders2_3E,(_ZN34_INTERNAL_33e951f1_4_k_cu_358448934cuda3std3__45__cpo6cbeginE - _ZN34_INTERNAL_33e951f1_4_k_cu_358448936thrust24THRUST_300001_SM_1000_NS12placeholders2_3E)
_ZN34_INTERNAL_33e951f1_4_k_cu_358448936thrust24THRUST_300001_SM_1000_NS12placeholders2_3E:
	.zero		1
	.type		_ZN34_INTERNAL_33e951f1_4_k_cu_358448934cuda3std3__45__cpo6cbeginE,@object
	.size		_ZN34_INTERNAL_33e951f1_4_k_cu_358448934cuda3std3__45__cpo6cbeginE,(_ZN34_INTERNAL_33e951f1_4_k_cu_358448934cuda3std6ranges3__45__cpo6cbeginE - _ZN34_INTERNAL_33e951f1_4_k_cu_358448934cuda3std3__45__cpo6cbeginE)
_ZN34_INTERNAL_33e951f1_4_k_cu_358448934cuda3std3__45__cpo6cbeginE:
	.zero		1
	.type		_ZN34_INTERNAL_33e951f1_4_k_cu_358448934cuda3std6ranges3__45__cpo6cbeginE,@object
	.size		_ZN34_INTERNAL_33e951f1_4_k_cu_358448934cuda3std6ranges3__45__cpo6cbeginE,(_ZN34_INTERNAL_33e951f1_4_k_cu_358448936thrust24THRUST_300001_SM_1000_NS12placeholders2_7E - _ZN34_INTERNAL_33e951f1_4_k_cu_358448934cuda3std6ranges3__45__cpo6cbeginE)
_ZN34_INTERNAL_33e951f1_4_k_cu_358448934cuda3std6ranges3__45__cpo6cbeginE:
	.zero		1
	.type		_ZN34_INTERNAL_33e951f1_4_k_cu_358448936thrust24THRUST_300001_SM_1000_NS12placeholders2_7E,@object
	.size		_ZN34_INTERNAL_33e951f1_4_k_cu_358448936thrust24THRUST_300001_SM_1000_NS12placeholders2_7E,(_ZN34_INTERNAL_33e951f1_4_k_cu_358448934cuda3std3__45__cpo7crbeginE - _ZN34_INTERNAL_33e951f1_4_k_cu_358448936thrust24THRUST_300001_SM_1000_NS12placeholders2_7E)
_ZN34_INTERNAL_33e951f1_4_k_cu_358448936thrust24THRUST_300001_SM_1000_NS12placeholders2_7E:
	.zero		1
	.type		_ZN34_INTERNAL_33e951f1_4_k_cu_358448934cuda3std3__45__cpo7crbeginE,@object
	.size		_ZN34_INTERNAL_33e951f1_4_k_cu_358448934cuda3std3__45__cpo7crbeginE,(_ZN34_INTERNAL_33e951f1_4_k_cu_358448934cuda3std6ranges3__45__cpo4nextE - _ZN34_INTERNAL_33e951f1_4_k_cu_358448934cuda3std3__45__cpo7crbeginE)
_ZN34_INTERNAL_33e951f1_4_k_cu_358448934cuda3std3__45__cpo7crbeginE:
	.zero		1
	.type		_ZN34_INTERNAL_33e951f1_4_k_cu_358448934cuda3std6ranges3__45__cpo4nextE,@object
	.size		_ZN34_INTERNAL_33e951f1_4_k_cu_358448934cuda3std6ranges3__45__cpo4nextE,(_ZN34_INTERNAL_33e951f1_4_k_cu_358448934cuda3std6ranges3__45__cpo4swapE - _ZN34_INTERNAL_33e951f1_4_k_cu_358448934cuda3std6ranges3__45__cpo4nextE)
_ZN34_INTERNAL_33e951f1_4_k_cu_358448934cuda3std6ranges3__45__cpo4nextE:
	.zero		1
	.type		_ZN34_INTERNAL_33e951f1_4_k_cu_358448934cuda3std6ranges3__45__cpo4swapE,@object
	.size		_ZN34_INTERNAL_33e951f1_4_k_cu_358448934cuda3std6ranges3__45__cpo4swapE,(_ZN34_INTERNAL_33e951f1_4_k_cu_358448936thrust24THRUST_300001_SM_1000_NS8cuda_cub10par_nosyncE - _ZN34_INTERNAL_33e951f1_4_k_cu_358448934cuda3std6ranges3__45__cpo4swapE)
_ZN34_INTERNAL_33e951f1_4_k_cu_358448934cuda3std6ranges3__45__cpo4swapE:
	.zero		1
	.type		_ZN34_INTERNAL_33e951f1_4_k_cu_358448936thrust24THRUST_300001_SM_1000_NS8cuda_cub10par_nosyncE,@object
	.size		_ZN34_INTERNAL_33e951f1_4_k_cu_358448936thrust24THRUST_300001_SM_1000_NS8cuda_cub10par_nosyncE,(_ZN34_INTERNAL_33e951f1_4_k_cu_358448936thrust24THRUST_300001_SM_1000_NS12placeholders2_9E - _ZN34_INTERNAL_33e951f1_4_k_cu_358448936thrust24THRUST_300001_SM_1000_NS8cuda_cub10par_nosyncE)
_ZN34_INTERNAL_33e951f1_4_k_cu_358448936thrust24THRUST_300001_SM_1000_NS8cuda_cub10par_nosyncE:
	.zero		1
	.type		_ZN34_INTERNAL_33e951f1_4_k_cu_358448936thrust24THRUST_300001_SM_1000_NS12placeholders2_9E,@object
	.size		_ZN34_INTERNAL_33e951f1_4_k_cu_358448936thrust24THRUST_300001_SM_1000_NS12placeholders2_9E,(_ZN34_INTERNAL_33e951f1_4_k_cu_358448934cuda3std3__436_GLOBAL__N__33e951f1_4_k_cu_358448936ignoreE - _ZN34_INTERNAL_33e951f1_4_k_cu_358448936thrust24THRUST_300001_SM_1000_NS12placeholders2_9E)
_ZN34_INTERNAL_33e951f1_4_k_cu_358448936thrust24THRUST_300001_SM_1000_NS12placeholders2_9E:
	.zero		1
	.type		_ZN34_INTERNAL_33e951f1_4_k_cu_358448934cuda3std3__436_GLOBAL__N__33e951f1_4_k_cu_358448936ignoreE,@object
	.size		_ZN34_INTERNAL_33e951f1_4_k_cu_358448934cuda3std3__436_GLOBAL__N__33e951f1_4_k_cu_358448936ignoreE,(_ZN34_INTERNAL_33e951f1_4_k_cu_358448934cuda3std6ranges3__45__cpo4dataE - _ZN34_INTERNAL_33e951f1_4_k_cu_358448934cuda3std3__436_GLOBAL__N__33e951f1_4_k_cu_358448936ignoreE)
_ZN34_INTERNAL_33e951f1_4_k_cu_358448934cuda3std3__436_GLOBAL__N__33e951f1_4_k_cu_358448936ignoreE:
	.zero		1
	.type		_ZN34_INTERNAL_33e951f1_4_k_cu_358448934cuda3std6ranges3__45__cpo4dataE,@object
	.size		_ZN34_INTERNAL_33e951f1_4_k_cu_358448934cuda3std6ranges3__45__cpo4dataE,(_ZN34_INTERNAL_33e951f1_4_k_cu_358448936thrust24THRUST_300001_SM_1000_NS12placeholders2_1E - _ZN34_INTERNAL_33e951f1_4_k_cu_358448934cuda3std6ranges3__45__cpo4dataE)
_ZN34_INTERNAL_33e951f1_4_k_cu_358448934cuda3std6ranges3__45__cpo4dataE:
	.zero		1
	.type		_ZN34_INTERNAL_33e951f1_4_k_cu_358448936thrust24THRUST_300001_SM_1000_NS12placeholders2_1E,@object
	.size		_ZN34_INTERNAL_33e951f1_4_k_cu_358448936thrust24THRUST_300001_SM_1000_NS12placeholders2_1E,(_ZN34_INTERNAL_33e951f1_4_k_cu_358448934cuda3std3__45__cpo5beginE - _ZN34_INTERNAL_33e951f1_4_k_cu_358448936thrust24THRUST_300001_SM_1000_NS12placeholders2_1E)
_ZN34_INTERNAL_33e951f1_4_k_cu_358448936thrust24THRUST_300001_SM_1000_NS12placeholders2_1E:
	.zero		1
	.type		_ZN34_INTERNAL_33e951f1_4_k_cu_358448934cuda3std3__45__cpo5beginE,@object
	.size		_ZN34_INTERNAL_33e951f1_4_k_cu_358448934cuda3std3__45__cpo5beginE,(_ZN34_INTERNAL_33e951f1_4_k_cu_358448934cuda3std6ranges3__45__cpo5beginE - _ZN34_INTERNAL_33e951f1_4_k_cu_358448934cuda3std3__45__cpo5beginE)
_ZN34_INTERNAL_33e951f1_4_k_cu_358448934cuda3std3__45__cpo5beginE:
	.zero		1
	.type		_ZN34_INTERNAL_33e951f1_4_k_cu_358448934cuda3std6ranges3__45__cpo5beginE,@object
	.size		_ZN34_INTERNAL_33e951f1_4_k_cu_358448934cuda3std6ranges3__45__cpo5beginE,(_ZN34_INTERNAL_33e951f1_4_k_cu_358448936thrust24THRUST_300001_SM_1000_NS12placeholders2_5E - _ZN34_INTERNAL_33e951f1_4_k_cu_358448934cuda3std6ranges3__45__cpo5beginE)
_ZN34_INTERNAL_33e951f1_4_k_cu_358448934cuda3std6ranges3__45__cpo5beginE:
	.zero		1
	.type		_ZN34_INTERNAL_33e951f1_4_k_cu_358448936thrust24THRUST_300001_SM_1000_NS12placeholders2_5E,@object
	.size		_ZN34_INTERNAL_33e951f1_4_k_cu_358448936thrust24THRUST_300001_SM_1000_NS12placeholders2_5E,(_ZN34_INTERNAL_33e951f1_4_k_cu_358448934cuda3std3__45__cpo6rbeginE - _ZN34_INTERNAL_33e951f1_4_k_cu_358448936thrust24THRUST_300001_SM_1000_NS12placeholders2_5E)
_ZN34_INTERNAL_33e951f1_4_k_cu_358448936thrust24THRUST_300001_SM_1000_NS12placeholders2_5E:
	.zero		1
	.type		_ZN34_INTERNAL_33e951f1_4_k_cu_358448934cuda3std3__45__cpo6rbeginE,@object
	.size		_ZN34_INTERNAL_33e951f1_4_k_cu_358448934cuda3std3__45__cpo6rbeginE,(_ZN34_INTERNAL_33e951f1_4_k_cu_358448934cuda3std6ranges3__45__cpo7advanceE - _ZN34_INTERNAL_33e951f1_4_k_cu_358448934cuda3std3__45__cpo6rbeginE)
_ZN34_INTERNAL_33e951f1_4_k_cu_358448934cuda3std3__45__cpo6rbeginE:
	.zero		1
	.type		_ZN34_INTERNAL_33e951f1_4_k_cu_358448934cuda3std6ranges3__45__cpo7advanceE,@object
	.size		_ZN34_INTERNAL_33e951f1_4_k_cu_358448934cuda3std6ranges3__45__cpo7advanceE,(_ZN34_INTERNAL_33e951f1_4_k_cu_358448934cuda3std3__47nulloptE - _ZN34_INTERNAL_33e951f1_4_k_cu_358448934cuda3std6ranges3__45__cpo7advanceE)
_ZN34_INTERNAL_33e951f1_4_k_cu_358448934cuda3std6ranges3__45__cpo7advanceE:
	.zero		1
	.type		_ZN34_INTERNAL_33e951f1_4_k_cu_358448934cuda3std3__47nulloptE,@object
	.size		_ZN34_INTERNAL_33e951f1_4_k_cu_358448934cuda3std3__47nulloptE,(_ZN34_INTERNAL_33e951f1_4_k_cu_358448934cuda3std6ranges3__45__cpo8distanceE - _ZN34_INTERNAL_33e951f1_4_k_cu_358448934cuda3std3__47nulloptE)
_ZN34_INTERNAL_33e951f1_4_k_cu_358448934cuda3std3__47nulloptE:
	.zero		1
	.type		_ZN34_INTERNAL_33e951f1_4_k_cu_358448934cuda3std6ranges3__45__cpo8distanceE,@object
	.size		_ZN34_INTERNAL_33e951f1_4_k_cu_358448934cuda3std6ranges3__45__cpo8distanceE,(_ZN34_INTERNAL_33e951f1_4_k_cu_358448936thrust24THRUST_300001_SM_1000_NS12placeholders3_10E - _ZN34_INTERNAL_33e951f1_4_k_cu_358448934cuda3std6ranges3__45__cpo8distanceE)
_ZN34_INTERNAL_33e951f1_4_k_cu_358448934cuda3std6ranges3__45__cpo8distanceE:
	.zero		1
	.type		_ZN34_INTERNAL_33e951f1_4_k_cu_358448936thrust24THRUST_300001_SM_1000_NS12placeholders3_10E,@object
	.size		_ZN34_INTERNAL_33e951f1_4_k_cu_358448936thrust24THRUST_300001_SM_1000_NS12placeholders3_10E,(_ZN34_INTERNAL_33e951f1_4_k_cu_358448934cuda3std3__419piecewise_constructE - _ZN34_INTERNAL_33e951f1_4_k_cu_358448936thrust24THRUST_300001_SM_1000_NS12placeholders3_10E)
_ZN34_INTERNAL_33e951f1_4_k_cu_358448936thrust24THRUST_300001_SM_1000_NS12placeholders3_10E:
	.zero		1
	.type		_ZN34_INTERNAL_33e951f1_4_k_cu_358448934cuda3std3__419piecewise_constructE,@object
	.size		_ZN34_INTERNAL_33e951f1_4_k_cu_358448934cuda3std3__419piecewise_constructE,(_ZN34_INTERNAL_33e951f1_4_k_cu_358448934cuda3std6ranges3__45__cpo5cdataE - _ZN34_INTERNAL_33e951f1_4_k_cu_358448934cuda3std3__419piecewise_constructE)
_ZN34_INTERNAL_33e951f1_4_k_cu_358448934cuda3std3__419piecewise_constructE:
	.zero		1
	.type		_ZN34_INTERNAL_33e951f1_4_k_cu_358448934cuda3std6ranges3__45__cpo5cdataE,@object
	.size		_ZN34_INTERNAL_33e951f1_4_k_cu_358448934cuda3std6ranges3__45__cpo5cdataE,(_ZN34_INTERNAL_33e951f1_4_k_cu_358448936thrust24THRUST_300001_SM_1000_NS12placeholders2_2E - _ZN34_INTERNAL_33e951f1_4_k_cu_358448934cuda3std6ranges3__45__cpo5cdataE)
_ZN34_INTERNAL_33e951f1_4_k_cu_358448934cuda3std6ranges3__45__cpo5cdataE:
	.zero		1
	.type		_ZN34_INTERNAL_33e951f1_4_k_cu_358448936thrust24THRUST_300001_SM_1000_NS12placeholders2_2E,@object
	.size		_ZN34_INTERNAL_33e951f1_4_k_cu_358448936thrust24THRUST_300001_SM_1000_NS12placeholders2_2E,(_ZN34_INTERNAL_33e951f1_4_k_cu_358448934cuda3std3__45__cpo3endE - _ZN34_INTERNAL_33e951f1_4_k_cu_358448936thrust24THRUST_300001_SM_1000_NS12placeholders2_2E)
_ZN34_INTERNAL_33e951f1_4_k_cu_358448936thrust24THRUST_300001_SM_1000_NS12placeholders2_2E:
	.zero		1
	.type		_ZN34_INTERNAL_33e951f1_4_k_cu_358448934cuda3std3__45__cpo3endE,@object
	.size		_ZN34_INTERNAL_33e951f1_4_k_cu_358448934cuda3std3__45__cpo3endE,(_ZN34_INTERNAL_33e951f1_4_k_cu_358448934cuda3std6ranges3__45__cpo3endE - _ZN34_INTERNAL_33e951f1_4_k_cu_358448934cuda3std3__45__cpo3endE)
_ZN34_INTERNAL_33e951f1_4_k_cu_358448934cuda3std3__45__cpo3endE:
	.zero		1
	.type		_ZN34_INTERNAL_33e951f1_4_k_cu_358448934cuda3std6ranges3__45__cpo3endE,@object
	.size		_ZN34_INTERNAL_33e951f1_4_k_cu_358448934cuda3std6ranges3__45__cpo3endE,(_ZN34_INTERNAL_33e951f1_4_k_cu_358448936thrust24THRUST_300001_SM_1000_NS12placeholders2_6E - _ZN34_INTERNAL_33e951f1_4_k_cu_358448934cuda3std6ranges3__45__cpo3endE)
_ZN34_INTERNAL_33e951f1_4_k_cu_358448934cuda3std6ranges3__45__cpo3endE:
	.zero		1
	.type		_ZN34_INTERNAL_33e951f1_4_k_cu_358448936thrust24THRUST_300001_SM_1000_NS12placeholders2_6E,@object
	.size		_ZN34_INTERNAL_33e951f1_4_k_cu_358448936thrust24THRUST_300001_SM_1000_NS12placeholders2_6E,(_ZN34_INTERNAL_33e951f1_4_k_cu_358448934cuda3std3__45__cpo4rendE - _ZN34_INTERNAL_33e951f1_4_k_cu_358448936thrust24THRUST_300001_SM_1000_NS12placeholders2_6E)
_ZN34_INTERNAL_33e951f1_4_k_cu_358448936thrust24THRUST_300001_SM_1000_NS12placeholders2_6E:
	.zero		1
	.type		_ZN34_INTERNAL_33e951f1_4_k_cu_358448934cuda3std3__45__cpo4rendE,@object
	.size		_ZN34_INTERNAL_33e951f1_4_k_cu_358448934cuda3std3__45__cpo4rendE,(_ZN34_INTERNAL_33e951f1_4_k_cu_358448934cuda3std6ranges3__45__cpo9iter_swapE - _ZN34_INTERNAL_33e951f1_4_k_cu_358448934cuda3std3__45__cpo4rendE)
_ZN34_INTERNAL_33e951f1_4_k_cu_358448934cuda3std3__45__cpo4rendE:
	.zero		1
	.type		_ZN34_INTERNAL_33e951f1_4_k_cu_358448934cuda3std6ranges3__45__cpo9iter_swapE,@object
	.size		_ZN34_INTERNAL_33e951f1_4_k_cu_358448934cuda3std6ranges3__45__cpo9iter_swapE,(_ZN34_INTERNAL_33e951f1_4_k_cu_358448934cuda3std3__48unexpectE - _ZN34_INTERNAL_33e951f1_4_k_cu_358448934cuda3std6ranges3__45__cpo9iter_swapE)
_ZN34_INTERNAL_33e951f1_4_k_cu_358448934cuda3std6ranges3__45__cpo9iter_swapE:
	.zero		1
	.type		_ZN34_INTERNAL_33e951f1_4_k_cu_358448934cuda3std3__48unexpectE,@object
	.size		_ZN34_INTERNAL_33e951f1_4_k_cu_358448934cuda3std3__48unexpectE,(_ZN34_INTERNAL_33e951f1_4_k_cu_358448936thrust24THRUST_300001_SM_1000_NS8cuda_cub3parE - _ZN34_INTERNAL_33e951f1_4_k_cu_358448934cuda3std3__48unexpectE)
_ZN34_INTERNAL_33e951f1_4_k_cu_358448934cuda3std3__48unexpectE:
	.zero		1
	.type		_ZN34_INTERNAL_33e951f1_4_k_cu_358448936thrust24THRUST_300001_SM_1000_NS8cuda_cub3parE,@object
	.size		_ZN34_INTERNAL_33e951f1_4_k_cu_358448936thrust24THRUST_300001_SM_1000_NS8cuda_cub3parE,(_ZN34_INTERNAL_33e951f1_4_k_cu_358448936thrust24THRUST_300001_SM_1000_NS12placeholders2_4E - _ZN34_INTERNAL_33e951f1_4_k_cu_358448936thrust24THRUST_300001_SM_1000_NS8cuda_cub3parE)
_ZN34_INTERNAL_33e951f1_4_k_cu_358448936thrust24THRUST_300001_SM_1000_NS8cuda_cub3parE:
	.zero		1
	.type		_ZN34_INTERNAL_33e951f1_4_k_cu_358448936thrust24THRUST_300001_SM_1000_NS12placeholders2_4E,@object
	.size		_ZN34_INTERNAL_33e951f1_4_k_cu_358448936thrust24THRUST_300001_SM_1000_NS12placeholders2_4E,(_ZN34_INTERNAL_33e951f1_4_k_cu_358448934cuda3std3__45__cpo4cendE - _ZN34_INTERNAL_33e951f1_4_k_cu_358448936thrust24THRUST_300001_SM_1000_NS12placeholders2_4E)
_ZN34_INTERNAL_33e951f1_4_k_cu_358448936thrust24THRUST_300001_SM_1000_NS12placeholders2_4E:
	.zero		1
	.type		_ZN34_INTERNAL_33e951f1_4_k_cu_358448934cuda3std3__45__cpo4cendE,@object
	.size		_ZN34_INTERNAL_33e951f1_4_k_cu_358448934cuda3std3__45__cpo4cendE,(_ZN34_INTERNAL_33e951f1_4_k_cu_358448934cuda3std6ranges3__45__cpo4cendE - _ZN34_INTERNAL_33e951f1_4_k_cu_358448934cuda3std3__45__cpo4cendE)
_ZN34_INTERNAL_33e951f1_4_k_cu_358448934cuda3std3__45__cpo4cendE:
	.zero		1
	.type		_ZN34_INTERNAL_33e951f1_4_k_cu_358448934cuda3std6ranges3__45__cpo4cendE,@object
	.size		_ZN34_INTERNAL_33e951f1_4_k_cu_358448934cuda3std6ranges3__45__cpo4cendE,(_ZN34_INTERNAL_33e951f1_4_k_cu_358448934cuda3std3__420unreachable_sentinelE - _ZN34_INTERNAL_33e951f1_4_k_cu_358448934cuda3std6ranges3__45__cpo4cendE)
_ZN34_INTERNAL_33e951f1_4_k_cu_358448934cuda3std6ranges3__45__cpo4cendE:
	.zero		1
	.type		_ZN34_INTERNAL_33e951f1_4_k_cu_358448934cuda3std3__420unreachable_sentinelE,@object
	.size		_ZN34_INTERNAL_33e951f1_4_k_cu_358448934cuda3std3__420unreachable_sentinelE,(_ZN34_INTERNAL_33e951f1_4_k_cu_358448934cuda3std6ranges3__45__cpo5ssizeE - _ZN34_INTERNAL_33e951f1_4_k_cu_358448934cuda3std3__420unreachable_sentinelE)
_ZN34_INTERNAL_33e951f1_4_k_cu_358448934cuda3std3__420unreachable_sentinelE:
	.zero		1
	.type		_ZN34_INTERNAL_33e951f1_4_k_cu_358448934cuda3std6ranges3__45__cpo5ssizeE,@object
	.size		_ZN34_INTERNAL_33e951f1_4_k_cu_358448934cuda3std6ranges3__45__cpo5ssizeE,(_ZN34_INTERNAL_33e951f1_4_k_cu_358448936thrust24THRUST_300001_SM_1000_NS12placeholders2_8E - _ZN34_INTERNAL_33e951f1_4_k_cu_358448934cuda3std6ranges3__45__cpo5ssizeE)
_ZN34_INTERNAL_33e951f1_4_k_cu_358448934cuda3std6ranges3__45__cpo5ssizeE:
	.zero		1
	.type		_ZN34_INTERNAL_33e951f1_4_k_cu_358448936thrust24THRUST_300001_SM_1000_NS12placeholders2_8E,@object
	.size		_ZN34_INTERNAL_33e951f1_4_k_cu_358448936thrust24THRUST_300001_SM_1000_NS12placeholders2_8E,(_ZN34_INTERNAL_33e951f1_4_k_cu_358448934cuda3std3__45__cpo5crendE - _ZN34_INTERNAL_33e951f1_4_k_cu_358448936thrust24THRUST_300001_SM_1000_NS12placeholders2_8E)
_ZN34_INTERNAL_33e951f1_4_k_cu_358448936thrust24THRUST_300001_SM_1000_NS12placeholders2_8E:
	.zero		1
	.type		_ZN34_INTERNAL_33e951f1_4_k_cu_358448934cuda3std3__45__cpo5crendE,@object
	.size		_ZN34_INTERNAL_33e951f1_4_k_cu_358448934cuda3std3__45__cpo5crendE,(_ZN34_INTERNAL_33e951f1_4_k_cu_358448934cuda3std6ranges3__45__cpo4prevE - _ZN34_INTERNAL_33e951f1_4_k_cu_358448934cuda3std3__45__cpo5crendE)
_ZN34_INTERNAL_33e951f1_4_k_cu_358448934cuda3std3__45__cpo5crendE:
	.zero		1
	.type		_ZN34_INTERNAL_33e951f1_4_k_cu_358448934cuda3std6ranges3__45__cpo4prevE,@object
	.size		_ZN34_INTERNAL_33e951f1_4_k_cu_358448934cuda3std6ranges3__45__cpo4prevE,(_ZN34_INTERNAL_33e951f1_4_k_cu_358448934cuda3std6ranges3__45__cpo9iter_moveE - _ZN34_INTERNAL_33e951f1_4_k_cu_358448934cuda3std6ranges3__45__cpo4prevE)
_ZN34_INTERNAL_33e951f1_4_k_cu_358448934cuda3std6ranges3__45__cpo4prevE:
	.zero		1
	.type		_ZN34_INTERNAL_33e951f1_4_k_cu_358448934cuda3std6ranges3__45__cpo9iter_moveE,@object
	.size		_ZN34_INTERNAL_33e951f1_4_k_cu_358448934cuda3std6ranges3__45__cpo9iter_moveE,(_ZN34_INTERNAL_33e951f1_4_k_cu_358448936thrust24THRUST_300001_SM_1000_NS6system6detail10sequential3seqE - _ZN34_INTERNAL_33e951f1_4_k_cu_358448934cuda3std6ranges3__45__cpo9iter_moveE)
_ZN34_INTERNAL_33e951f1_4_k_cu_358448934cuda3std6ranges3__45__cpo9iter_moveE:
	.zero		1
	.type		_ZN34_INTERNAL_33e951f1_4_k_cu_358448936thrust24THRUST_300001_SM_1000_NS6system6detail10sequential3seqE,@object
	.size		_ZN34_INTERNAL_33e951f1_4_k_cu_358448936thrust24THRUST_300001_SM_1000_NS6system6detail10sequential3seqE,(.L_31 - _ZN34_INTERNAL_33e951f1_4_k_cu_358448936thrust24THRUST_300001_SM_1000_NS6system6detail10sequential3seqE)
_ZN34_INTERNAL_33e951f1_4_k_cu_358448936thrust24THRUST_300001_SM_1000_NS6system6detail10sequential3seqE:
	.zero		1
.L_31:


//--------------------- .nv.constant0._ZN3cub18CUB_300001_SM_10006detail11EmptyKernelIvEEvv --------------------------
	.section	.nv.constant0._ZN3cub18CUB_300001_SM_10006detail11EmptyKernelIvEEvv,"a",@progbits
	.sectionflags	@""
	.align	4
.nv.constant0._ZN3cub18CUB_300001_SM_10006detail11EmptyKernelIvEEvv:
	.zero		896


//--------------------- .nv.constant0._Z18find_volume_normaliPdS_S_ --------------------------
	.section	.nv.constant0._Z18find_volume_normaliPdS_S_,"a",@progbits
	.sectionflags	@""
	.align	4
.nv.constant0._Z18find_volume_normaliPdS_S_:
	.zero		928


//--------------------- SYMBOLS --------------------------

	.type		.nv.reservedSmem.offset0,@object
	.size		.nv.reservedSmem.offset0,0x4
